//
// Generated by NVIDIA NVVM Compiler
//
// Compiler Build ID: CL-36424714
// Cuda compilation tools, release 13.0, V13.0.88
// Based on NVVM 20.0.0
//

.version 9.0
.target sm_100
.address_size 64

	// .globl	_Z15add_bias_kernelPfPKfii
.extern .shared .align 16 .b8 shared_mem[];

.visible .entry _Z15add_bias_kernelPfPKfii(
	.param .u64 .ptr .align 1 _Z15add_bias_kernelPfPKfii_param_0,
	.param .u64 .ptr .align 1 _Z15add_bias_kernelPfPKfii_param_1,
	.param .u32 _Z15add_bias_kernelPfPKfii_param_2,
	.param .u32 _Z15add_bias_kernelPfPKfii_param_3
)
{
	.reg .pred 	%p<2>;
	.reg .b32 	%r<9>;
	.reg .b32 	%f<4>;
	.reg .b64 	%rd<9>;

	ld.param.u64 	%rd1, [_Z15add_bias_kernelPfPKfii_param_0];
	ld.param.u64 	%rd2, [_Z15add_bias_kernelPfPKfii_param_1];
	ld.param.u32 	%r2, [_Z15add_bias_kernelPfPKfii_param_2];
	ld.param.u32 	%r3, [_Z15add_bias_kernelPfPKfii_param_3];
	mov.u32 	%r4, %ctaid.x;
	mov.u32 	%r5, %ntid.x;
	mov.u32 	%r6, %tid.x;
	mad.lo.s32 	%r1, %r4, %r5, %r6;
	mul.lo.s32 	%r7, %r3, %r2;
	setp.ge.s32 	%p1, %r1, %r7;
	@%p1 bra 	$L__BB0_2;
	cvta.to.global.u64 	%rd3, %rd2;
	cvta.to.global.u64 	%rd4, %rd1;
	rem.s32 	%r8, %r1, %r2;
	mul.wide.s32 	%rd5, %r8, 4;
	add.s64 	%rd6, %rd3, %rd5;
	ld.global.f32 	%f1, [%rd6];
	mul.wide.s32 	%rd7, %r1, 4;
	add.s64 	%rd8, %rd4, %rd7;
	ld.global.f32 	%f2, [%rd8];
	add.f32 	%f3, %f1, %f2;
	st.global.f32 	[%rd8], %f3;
$L__BB0_2:
	ret;

}
	// .globl	_Z21linear_forward_kernelPKfS0_S0_Pfiii
.visible .entry _Z21linear_forward_kernelPKfS0_S0_Pfiii(
	.param .u64 .ptr .align 1 _Z21linear_forward_kernelPKfS0_S0_Pfiii_param_0,
	.param .u64 .ptr .align 1 _Z21linear_forward_kernelPKfS0_S0_Pfiii_param_1,
	.param .u64 .ptr .align 1 _Z21linear_forward_kernelPKfS0_S0_Pfiii_param_2,
	.param .u64 .ptr .align 1 _Z21linear_forward_kernelPKfS0_S0_Pfiii_param_3,
	.param .u32 _Z21linear_forward_kernelPKfS0_S0_Pfiii_param_4,
	.param .u32 _Z21linear_forward_kernelPKfS0_S0_Pfiii_param_5,
	.param .u32 _Z21linear_forward_kernelPKfS0_S0_Pfiii_param_6
)
{
	.reg .pred 	%p<14>;
	.reg .b32 	%r<43>;
	.reg .b32 	%f<183>;
	.reg .b64 	%rd<23>;

	ld.param.u64 	%rd7, [_Z21linear_forward_kernelPKfS0_S0_Pfiii_param_0];
	ld.param.u64 	%rd8, [_Z21linear_forward_kernelPKfS0_S0_Pfiii_param_1];
	ld.param.u32 	%r22, [_Z21linear_forward_kernelPKfS0_S0_Pfiii_param_4];
	ld.param.u32 	%r23, [_Z21linear_forward_kernelPKfS0_S0_Pfiii_param_5];
	ld.param.u32 	%r24, [_Z21linear_forward_kernelPKfS0_S0_Pfiii_param_6];
	cvta.to.global.u64 	%rd1, %rd8;
	cvta.to.global.u64 	%rd2, %rd7;
	mov.u32 	%r1, %ctaid.y;
	mov.u32 	%r25, %ctaid.x;
	mov.u32 	%r26, %ntid.x;
	mov.u32 	%r2, %tid.x;
	mad.lo.s32 	%r3, %r25, %r26, %r2;
	setp.ge.s32 	%p1, %r1, %r24;
	setp.ge.s32 	%p2, %r3, %r23;
	or.pred  	%p3, %p2, %p1;
	@%p3 bra 	$L__BB1_21;
	setp.lt.s32 	%p4, %r22, 1;
	mov.f32 	%f182, 0f00000000;
	@%p4 bra 	$L__BB1_20;
	add.s32 	%r4, %r22, 15;
	shl.b32 	%r28, %r2, 2;
	mov.u32 	%r29, shared_mem;
	add.s32 	%r5, %r29, %r28;
	mul.lo.s32 	%r6, %r22, %r1;
	mul.lo.s32 	%r7, %r22, %r3;
	setp.lt.u32 	%p5, %r22, 17;
	mov.f32 	%f182, 0f00000000;
	mov.b32 	%r42, 0;
	@%p5 bra 	$L__BB1_14;
	shr.u32 	%r30, %r4, 4;
	and.b32  	%r31, %r30, 134217726;
	neg.s32 	%r41, %r31;
	add.s32 	%r39, %r2, %r7;
	add.s32 	%r38, %r2, %r6;
	mov.f32 	%f182, 0f00000000;
	mov.u32 	%r40, %r2;
$L__BB1_4:
	setp.ge.s32 	%p6, %r40, %r22;
	mul.wide.s32 	%rd9, %r38, 4;
	add.s64 	%rd3, %rd2, %rd9;
	mov.f32 	%f174, 0f00000000;
	@%p6 bra 	$L__BB1_6;
	ld.global.nc.f32 	%f174, [%rd3];
$L__BB1_6:
	setp.ge.s32 	%p7, %r40, %r22;
	st.shared.f32 	[%r5], %f174;
	mul.wide.s32 	%rd10, %r39, 4;
	add.s64 	%rd4, %rd1, %rd10;
	mov.f32 	%f175, 0f00000000;
	@%p7 bra 	$L__BB1_8;
	ld.global.nc.f32 	%f175, [%rd4];
$L__BB1_8:
	st.shared.f32 	[%r5+1024], %f175;
	bar.sync 	0;
	ld.shared.v4.f32 	{%f27, %f28, %f29, %f30}, [shared_mem];
	ld.shared.v4.f32 	{%f31, %f32, %f33, %f34}, [shared_mem+1024];
	fma.rn.f32 	%f35, %f27, %f31, %f182;
	fma.rn.f32 	%f36, %f28, %f32, %f35;
	fma.rn.f32 	%f37, %f29, %f33, %f36;
	fma.rn.f32 	%f38, %f30, %f34, %f37;
	ld.shared.v4.f32 	{%f39, %f40, %f41, %f42}, [shared_mem+16];
	ld.shared.v4.f32 	{%f43, %f44, %f45, %f46}, [shared_mem+1040];
	fma.rn.f32 	%f47, %f39, %f43, %f38;
	fma.rn.f32 	%f48, %f40, %f44, %f47;
	fma.rn.f32 	%f49, %f41, %f45, %f48;
	fma.rn.f32 	%f50, %f42, %f46, %f49;
	ld.shared.v4.f32 	{%f51, %f52, %f53, %f54}, [shared_mem+32];
	ld.shared.v4.f32 	{%f55, %f56, %f57, %f58}, [shared_mem+1056];
	fma.rn.f32 	%f59, %f51, %f55, %f50;
	fma.rn.f32 	%f60, %f52, %f56, %f59;
	fma.rn.f32 	%f61, %f53, %f57, %f60;
	fma.rn.f32 	%f62, %f54, %f58, %f61;
	ld.shared.v4.f32 	{%f63, %f64, %f65, %f66}, [shared_mem+48];
	ld.shared.v4.f32 	{%f67, %f68, %f69, %f70}, [shared_mem+1072];
	fma.rn.f32 	%f71, %f63, %f67, %f62;
	fma.rn.f32 	%f72, %f64, %f68, %f71;
	fma.rn.f32 	%f73, %f65, %f69, %f72;
	fma.rn.f32 	%f6, %f66, %f70, %f73;
	bar.sync 	0;
	add.s32 	%r32, %r40, 16;
	setp.ge.s32 	%p8, %r32, %r22;
	mov.f32 	%f176, 0f00000000;
	@%p8 bra 	$L__BB1_10;
	ld.global.nc.f32 	%f176, [%rd3+64];
$L__BB1_10:
	setp.ge.s32 	%p9, %r32, %r22;
	st.shared.f32 	[%r5], %f176;
	mov.f32 	%f177, 0f00000000;
	@%p9 bra 	$L__BB1_12;
	ld.global.nc.f32 	%f177, [%rd4+64];
$L__BB1_12:
	st.shared.f32 	[%r5+1024], %f177;
	bar.sync 	0;
	ld.shared.v4.f32 	{%f75, %f76, %f77, %f78}, [shared_mem];
	ld.shared.v4.f32 	{%f79, %f80, %f81, %f82}, [shared_mem+1024];
	fma.rn.f32 	%f83, %f75, %f79, %f6;
	fma.rn.f32 	%f84, %f76, %f80, %f83;
	fma.rn.f32 	%f85, %f77, %f81, %f84;
	fma.rn.f32 	%f86, %f78, %f82, %f85;
	ld.shared.v4.f32 	{%f87, %f88, %f89, %f90}, [shared_mem+16];
	ld.shared.v4.f32 	{%f91, %f92, %f93, %f94}, [shared_mem+1040];
	fma.rn.f32 	%f95, %f87, %f91, %f86;
	fma.rn.f32 	%f96, %f88, %f92, %f95;
	fma.rn.f32 	%f97, %f89, %f93, %f96;
	fma.rn.f32 	%f98, %f90, %f94, %f97;
	ld.shared.v4.f32 	{%f99, %f100, %f101, %f102}, [shared_mem+32];
	ld.shared.v4.f32 	{%f103, %f104, %f105, %f106}, [shared_mem+1056];
	fma.rn.f32 	%f107, %f99, %f103, %f98;
	fma.rn.f32 	%f108, %f100, %f104, %f107;
	fma.rn.f32 	%f109, %f101, %f105, %f108;
	fma.rn.f32 	%f110, %f102, %f106, %f109;
	ld.shared.v4.f32 	{%f111, %f112, %f113, %f114}, [shared_mem+48];
	ld.shared.v4.f32 	{%f115, %f116, %f117, %f118}, [shared_mem+1072];
	fma.rn.f32 	%f119, %f111, %f115, %f110;
	fma.rn.f32 	%f120, %f112, %f116, %f119;
	fma.rn.f32 	%f121, %f113, %f117, %f120;
	fma.rn.f32 	%f182, %f114, %f118, %f121;
	bar.sync 	0;
	add.s32 	%r41, %r41, 2;
	add.s32 	%r40, %r40, 32;
	add.s32 	%r39, %r39, 32;
	add.s32 	%r38, %r38, 32;
	setp.ne.s32 	%p10, %r41, 0;
	@%p10 bra 	$L__BB1_4;
	and.b32  	%r42, %r4, 2147483616;
$L__BB1_14:
	and.b32  	%r34, %r4, 16;
	setp.eq.s32 	%p11, %r34, 0;
	@%p11 bra 	$L__BB1_20;
	add.s32 	%r21, %r42, %r2;
	setp.ge.s32 	%p12, %r21, %r22;
	mov.f32 	%f180, 0f00000000;
	@%p12 bra 	$L__BB1_17;
	add.s32 	%r35, %r21, %r6;
	mul.wide.s32 	%rd11, %r35, 4;
	add.s64 	%rd12, %rd2, %rd11;
	ld.global.nc.f32 	%f180, [%rd12];
$L__BB1_17:
	setp.ge.s32 	%p13, %r21, %r22;
	st.shared.f32 	[%r5], %f180;
	mov.f32 	%f181, 0f00000000;
	@%p13 bra 	$L__BB1_19;
	add.s32 	%r36, %r21, %r7;
	mul.wide.s32 	%rd13, %r36, 4;
	add.s64 	%rd14, %rd1, %rd13;
	ld.global.nc.f32 	%f181, [%rd14];
$L__BB1_19:
	st.shared.f32 	[%r5+1024], %f181;
	bar.sync 	0;
	ld.shared.v4.f32 	{%f124, %f125, %f126, %f127}, [shared_mem];
	ld.shared.v4.f32 	{%f128, %f129, %f130, %f131}, [shared_mem+1024];
	fma.rn.f32 	%f132, %f124, %f128, %f182;
	fma.rn.f32 	%f133, %f125, %f129, %f132;
	fma.rn.f32 	%f134, %f126, %f130, %f133;
	fma.rn.f32 	%f135, %f127, %f131, %f134;
	ld.shared.v4.f32 	{%f136, %f137, %f138, %f139}, [shared_mem+16];
	ld.shared.v4.f32 	{%f140, %f141, %f142, %f143}, [shared_mem+1040];
	fma.rn.f32 	%f144, %f136, %f140, %f135;
	fma.rn.f32 	%f145, %f137, %f141, %f144;
	fma.rn.f32 	%f146, %f138, %f142, %f145;
	fma.rn.f32 	%f147, %f139, %f143, %f146;
	ld.shared.v4.f32 	{%f148, %f149, %f150, %f151}, [shared_mem+32];
	ld.shared.v4.f32 	{%f152, %f153, %f154, %f155}, [shared_mem+1056];
	fma.rn.f32 	%f156, %f148, %f152, %f147;
	fma.rn.f32 	%f157, %f149, %f153, %f156;
	fma.rn.f32 	%f158, %f150, %f154, %f157;
	fma.rn.f32 	%f159, %f151, %f155, %f158;
	ld.shared.v4.f32 	{%f160, %f161, %f162, %f163}, [shared_mem+48];
	ld.shared.v4.f32 	{%f164, %f165, %f166, %f167}, [shared_mem+1072];
	fma.rn.f32 	%f168, %f160, %f164, %f159;
	fma.rn.f32 	%f169, %f161, %f165, %f168;
	fma.rn.f32 	%f170, %f162, %f166, %f169;
	fma.rn.f32 	%f182, %f163, %f167, %f170;
	bar.sync 	0;
$L__BB1_20:
	ld.param.u64 	%rd22, [_Z21linear_forward_kernelPKfS0_S0_Pfiii_param_3];
	ld.param.u64 	%rd21, [_Z21linear_forward_kernelPKfS0_S0_Pfiii_param_2];
	cvta.to.global.u64 	%rd15, %rd21;
	mul.wide.s32 	%rd16, %r3, 4;
	add.s64 	%rd17, %rd15, %rd16;
	ld.global.nc.f32 	%f171, [%rd17];
	add.f32 	%f172, %f182, %f171;
	mad.lo.s32 	%r37, %r23, %r1, %r3;
	cvta.to.global.u64 	%rd18, %rd22;
	mul.wide.s32 	%rd19, %r37, 4;
	add.s64 	%rd20, %rd18, %rd19;
	st.global.f32 	[%rd20], %f172;
$L__BB1_21:
	ret;

}
	// .globl	_Z22linear_backward_kernelPKfS0_PfS1_iii
.visible .entry _Z22linear_backward_kernelPKfS0_PfS1_iii(
	.param .u64 .ptr .align 1 _Z22linear_backward_kernelPKfS0_PfS1_iii_param_0,
	.param .u64 .ptr .align 1 _Z22linear_backward_kernelPKfS0_PfS1_iii_param_1,
	.param .u64 .ptr .align 1 _Z22linear_backward_kernelPKfS0_PfS1_iii_param_2,
	.param .u64 .ptr .align 1 _Z22linear_backward_kernelPKfS0_PfS1_iii_param_3,
	.param .u32 _Z22linear_backward_kernelPKfS0_PfS1_iii_param_4,
	.param .u32 _Z22linear_backward_kernelPKfS0_PfS1_iii_param_5,
	.param .u32 _Z22linear_backward_kernelPKfS0_PfS1_iii_param_6
)
{
	.reg .pred 	%p<9>;
	.reg .b32 	%r<22>;
	.reg .b32 	%f<8>;
	.reg .b64 	%rd<17>;

	ld.param.u64 	%rd2, [_Z22linear_backward_kernelPKfS0_PfS1_iii_param_0];
	ld.param.u64 	%rd3, [_Z22linear_backward_kernelPKfS0_PfS1_iii_param_1];
	ld.param.u64 	%rd4, [_Z22linear_backward_kernelPKfS0_PfS1_iii_param_2];
	ld.param.u64 	%rd5, [_Z22linear_backward_kernelPKfS0_PfS1_iii_param_3];
	ld.param.u32 	%r9, [_Z22linear_backward_kernelPKfS0_PfS1_iii_param_4];
	ld.param.u32 	%r10, [_Z22linear_backward_kernelPKfS0_PfS1_iii_param_5];
	ld.param.u32 	%r11, [_Z22linear_backward_kernelPKfS0_PfS1_iii_param_6];
	mov.u32 	%r1, %tid.x;
	mov.u32 	%r2, %ctaid.x;
	mov.u32 	%r3, %ctaid.y;
	setp.ge.s32 	%p1, %r1, %r9;
	shl.b32 	%r12, %r1, 2;
	mov.u32 	%r13, shared_mem;
	add.s32 	%r4, %r13, %r12;
	@%p1 bra 	$L__BB2_2;
	mov.b32 	%r14, 0;
	st.shared.u32 	[%r4], %r14;
$L__BB2_2:
	bar.sync 	0;
	setp.ge.s32 	%p2, %r2, %r10;
	setp.ge.s32 	%p3, %r3, %r11;
	or.pred  	%p4, %p2, %p3;
	@%p4 bra 	$L__BB2_8;
	setp.ge.s32 	%p5, %r1, %r9;
	mad.lo.s32 	%r15, %r10, %r3, %r2;
	cvta.to.global.u64 	%rd6, %rd3;
	mul.wide.u32 	%rd7, %r15, 4;
	add.s64 	%rd8, %rd6, %rd7;
	ld.global.nc.f32 	%f1, [%rd8];
	@%p5 bra 	$L__BB2_6;
	mul.lo.s32 	%r5, %r9, %r3;
	mov.u32 	%r6, %ntid.x;
	cvta.to.global.u64 	%rd1, %rd2;
	mov.u32 	%r21, %r1;
$L__BB2_5:
	add.s32 	%r16, %r21, %r5;
	mul.wide.s32 	%rd9, %r16, 4;
	add.s64 	%rd10, %rd1, %rd9;
	ld.global.nc.f32 	%f2, [%rd10];
	mul.f32 	%f3, %f1, %f2;
	shl.b32 	%r17, %r21, 2;
	add.s32 	%r19, %r13, %r17;
	atom.shared.add.f32 	%f4, [%r19], %f3;
	add.s32 	%r21, %r21, %r6;
	setp.lt.s32 	%p6, %r21, %r9;
	@%p6 bra 	$L__BB2_5;
$L__BB2_6:
	setp.ne.s32 	%p7, %r1, 0;
	@%p7 bra 	$L__BB2_8;
	cvta.to.global.u64 	%rd11, %rd5;
	mul.wide.u32 	%rd12, %r2, 4;
	add.s64 	%rd13, %rd11, %rd12;
	atom.global.add.f32 	%f5, [%rd13], %f1;
$L__BB2_8:
	setp.ge.s32 	%p8, %r1, %r9;
	bar.sync 	0;
	@%p8 bra 	$L__BB2_10;
	mad.lo.s32 	%r20, %r9, %r2, %r1;
	cvta.to.global.u64 	%rd14, %rd4;
	mul.wide.u32 	%rd15, %r20, 4;
	add.s64 	%rd16, %rd14, %rd15;
	ld.shared.f32 	%f6, [%r4];
	atom.global.add.f32 	%f7, [%rd16], %f6;
$L__BB2_10:
	ret;

}
	// .globl	_Z18fc1_forward_kernelPKfS0_S0_Pfiii
.visible .entry _Z18fc1_forward_kernelPKfS0_S0_Pfiii(
	.param .u64 .ptr .align 1 _Z18fc1_forward_kernelPKfS0_S0_Pfiii_param_0,
	.param .u64 .ptr .align 1 _Z18fc1_forward_kernelPKfS0_S0_Pfiii_param_1,
	.param .u64 .ptr .align 1 _Z18fc1_forward_kernelPKfS0_S0_Pfiii_param_2,
	.param .u64 .ptr .align 1 _Z18fc1_forward_kernelPKfS0_S0_Pfiii_param_3,
	.param .u32 _Z18fc1_forward_kernelPKfS0_S0_Pfiii_param_4,
	.param .u32 _Z18fc1_forward_kernelPKfS0_S0_Pfiii_param_5,
	.param .u32 _Z18fc1_forward_kernelPKfS0_S0_Pfiii_param_6
)
{
	.reg .pred 	%p<16>;
	.reg .b32 	%r<43>;
	.reg .b32 	%f<198>;
	.reg .b64 	%rd<23>;

	ld.param.u64 	%rd7, [_Z18fc1_forward_kernelPKfS0_S0_Pfiii_param_0];
	ld.param.u64 	%rd8, [_Z18fc1_forward_kernelPKfS0_S0_Pfiii_param_1];
	ld.param.u32 	%r22, [_Z18fc1_forward_kernelPKfS0_S0_Pfiii_param_4];
	ld.param.u32 	%r23, [_Z18fc1_forward_kernelPKfS0_S0_Pfiii_param_5];
	ld.param.u32 	%r24, [_Z18fc1_forward_kernelPKfS0_S0_Pfiii_param_6];
	cvta.to.global.u64 	%rd1, %rd8;
	cvta.to.global.u64 	%rd2, %rd7;
	mov.u32 	%r1, %ctaid.y;
	mov.u32 	%r25, %ctaid.x;
	mov.u32 	%r26, %ntid.x;
	mov.u32 	%r2, %tid.x;
	mad.lo.s32 	%r3, %r25, %r26, %r2;
	setp.ge.s32 	%p1, %r1, %r24;
	setp.ge.s32 	%p2, %r3, %r23;
	or.pred  	%p3, %p2, %p1;
	@%p3 bra 	$L__BB3_21;
	setp.lt.s32 	%p4, %r22, 1;
	mov.f32 	%f197, 0f00000000;
	@%p4 bra 	$L__BB3_20;
	add.s32 	%r4, %r22, 15;
	shl.b32 	%r28, %r2, 2;
	mov.u32 	%r29, shared_mem;
	add.s32 	%r5, %r29, %r28;
	mul.lo.s32 	%r6, %r22, %r1;
	mul.lo.s32 	%r7, %r22, %r3;
	setp.lt.u32 	%p5, %r22, 17;
	mov.f32 	%f197, 0f00000000;
	mov.b32 	%r42, 0;
	@%p5 bra 	$L__BB3_14;
	shr.u32 	%r30, %r4, 4;
	and.b32  	%r31, %r30, 134217726;
	neg.s32 	%r41, %r31;
	add.s32 	%r39, %r2, %r7;
	add.s32 	%r38, %r2, %r6;
	mov.f32 	%f197, 0f00000000;
	mov.u32 	%r40, %r2;
$L__BB3_4:
	setp.ge.s32 	%p6, %r40, %r22;
	mul.wide.s32 	%rd9, %r38, 4;
	add.s64 	%rd3, %rd2, %rd9;
	mov.f32 	%f189, 0f00000000;
	@%p6 bra 	$L__BB3_6;
	ld.global.nc.f32 	%f189, [%rd3];
$L__BB3_6:
	setp.ge.s32 	%p7, %r40, %r22;
	st.shared.f32 	[%r5], %f189;
	mul.wide.s32 	%rd10, %r39, 4;
	add.s64 	%rd4, %rd1, %rd10;
	mov.f32 	%f190, 0f00000000;
	@%p7 bra 	$L__BB3_8;
	ld.global.nc.f32 	%f190, [%rd4];
$L__BB3_8:
	st.shared.f32 	[%r5+1024], %f190;
	bar.sync 	0;
	ld.shared.v4.f32 	{%f27, %f28, %f29, %f30}, [shared_mem];
	ld.shared.v4.f32 	{%f31, %f32, %f33, %f34}, [shared_mem+1024];
	fma.rn.f32 	%f35, %f27, %f31, %f197;
	fma.rn.f32 	%f36, %f28, %f32, %f35;
	fma.rn.f32 	%f37, %f29, %f33, %f36;
	fma.rn.f32 	%f38, %f30, %f34, %f37;
	ld.shared.v4.f32 	{%f39, %f40, %f41, %f42}, [shared_mem+16];
	ld.shared.v4.f32 	{%f43, %f44, %f45, %f46}, [shared_mem+1040];
	fma.rn.f32 	%f47, %f39, %f43, %f38;
	fma.rn.f32 	%f48, %f40, %f44, %f47;
	fma.rn.f32 	%f49, %f41, %f45, %f48;
	fma.rn.f32 	%f50, %f42, %f46, %f49;
	ld.shared.v4.f32 	{%f51, %f52, %f53, %f54}, [shared_mem+32];
	ld.shared.v4.f32 	{%f55, %f56, %f57, %f58}, [shared_mem+1056];
	fma.rn.f32 	%f59, %f51, %f55, %f50;
	fma.rn.f32 	%f60, %f52, %f56, %f59;
	fma.rn.f32 	%f61, %f53, %f57, %f60;
	fma.rn.f32 	%f62, %f54, %f58, %f61;
	ld.shared.v4.f32 	{%f63, %f64, %f65, %f66}, [shared_mem+48];
	ld.shared.v4.f32 	{%f67, %f68, %f69, %f70}, [shared_mem+1072];
	fma.rn.f32 	%f71, %f63, %f67, %f62;
	fma.rn.f32 	%f72, %f64, %f68, %f71;
	fma.rn.f32 	%f73, %f65, %f69, %f72;
	fma.rn.f32 	%f6, %f66, %f70, %f73;
	bar.sync 	0;
	add.s32 	%r32, %r40, 16;
	setp.ge.s32 	%p8, %r32, %r22;
	mov.f32 	%f191, 0f00000000;
	@%p8 bra 	$L__BB3_10;
	ld.global.nc.f32 	%f191, [%rd3+64];
$L__BB3_10:
	setp.ge.s32 	%p9, %r32, %r22;
	st.shared.f32 	[%r5], %f191;
	mov.f32 	%f192, 0f00000000;
	@%p9 bra 	$L__BB3_12;
	ld.global.nc.f32 	%f192, [%rd4+64];
$L__BB3_12:
	st.shared.f32 	[%r5+1024], %f192;
	bar.sync 	0;
	ld.shared.v4.f32 	{%f75, %f76, %f77, %f78}, [shared_mem];
	ld.shared.v4.f32 	{%f79, %f80, %f81, %f82}, [shared_mem+1024];
	fma.rn.f32 	%f83, %f75, %f79, %f6;
	fma.rn.f32 	%f84, %f76, %f80, %f83;
	fma.rn.f32 	%f85, %f77, %f81, %f84;
	fma.rn.f32 	%f86, %f78, %f82, %f85;
	ld.shared.v4.f32 	{%f87, %f88, %f89, %f90}, [shared_mem+16];
	ld.shared.v4.f32 	{%f91, %f92, %f93, %f94}, [shared_mem+1040];
	fma.rn.f32 	%f95, %f87, %f91, %f86;
	fma.rn.f32 	%f96, %f88, %f92, %f95;
	fma.rn.f32 	%f97, %f89, %f93, %f96;
	fma.rn.f32 	%f98, %f90, %f94, %f97;
	ld.shared.v4.f32 	{%f99, %f100, %f101, %f102}, [shared_mem+32];
	ld.shared.v4.f32 	{%f103, %f104, %f105, %f106}, [shared_mem+1056];
	fma.rn.f32 	%f107, %f99, %f103, %f98;
	fma.rn.f32 	%f108, %f100, %f104, %f107;
	fma.rn.f32 	%f109, %f101, %f105, %f108;
	fma.rn.f32 	%f110, %f102, %f106, %f109;
	ld.shared.v4.f32 	{%f111, %f112, %f113, %f114}, [shared_mem+48];
	ld.shared.v4.f32 	{%f115, %f116, %f117, %f118}, [shared_mem+1072];
	fma.rn.f32 	%f119, %f111, %f115, %f110;
	fma.rn.f32 	%f120, %f112, %f116, %f119;
	fma.rn.f32 	%f121, %f113, %f117, %f120;
	fma.rn.f32 	%f197, %f114, %f118, %f121;
	bar.sync 	0;
	add.s32 	%r41, %r41, 2;
	add.s32 	%r40, %r40, 32;
	add.s32 	%r39, %r39, 32;
	add.s32 	%r38, %r38, 32;
	setp.ne.s32 	%p10, %r41, 0;
	@%p10 bra 	$L__BB3_4;
	and.b32  	%r42, %r4, 2147483616;
$L__BB3_14:
	and.b32  	%r34, %r4, 16;
	setp.eq.s32 	%p11, %r34, 0;
	@%p11 bra 	$L__BB3_20;
	add.s32 	%r21, %r42, %r2;
	setp.ge.s32 	%p12, %r21, %r22;
	mov.f32 	%f195, 0f00000000;
	@%p12 bra 	$L__BB3_17;
	add.s32 	%r35, %r21, %r6;
	mul.wide.s32 	%rd11, %r35, 4;
	add.s64 	%rd12, %rd2, %rd11;
	ld.global.nc.f32 	%f195, [%rd12];
$L__BB3_17:
	setp.ge.s32 	%p13, %r21, %r22;
	st.shared.f32 	[%r5], %f195;
	mov.f32 	%f196, 0f00000000;
	@%p13 bra 	$L__BB3_19;
	add.s32 	%r36, %r21, %r7;
	mul.wide.s32 	%rd13, %r36, 4;
	add.s64 	%rd14, %rd1, %rd13;
	ld.global.nc.f32 	%f196, [%rd14];
$L__BB3_19:
	st.shared.f32 	[%r5+1024], %f196;
	bar.sync 	0;
	ld.shared.v4.f32 	{%f124, %f125, %f126, %f127}, [shared_mem];
	ld.shared.v4.f32 	{%f128, %f129, %f130, %f131}, [shared_mem+1024];
	fma.rn.f32 	%f132, %f124, %f128, %f197;
	fma.rn.f32 	%f133, %f125, %f129, %f132;
	fma.rn.f32 	%f134, %f126, %f130, %f133;
	fma.rn.f32 	%f135, %f127, %f131, %f134;
	ld.shared.v4.f32 	{%f136, %f137, %f138, %f139}, [shared_mem+16];
	ld.shared.v4.f32 	{%f140, %f141, %f142, %f143}, [shared_mem+1040];
	fma.rn.f32 	%f144, %f136, %f140, %f135;
	fma.rn.f32 	%f145, %f137, %f141, %f144;
	fma.rn.f32 	%f146, %f138, %f142, %f145;
	fma.rn.f32 	%f147, %f139, %f143, %f146;
	ld.shared.v4.f32 	{%f148, %f149, %f150, %f151}, [shared_mem+32];
	ld.shared.v4.f32 	{%f152, %f153, %f154, %f155}, [shared_mem+1056];
	fma.rn.f32 	%f156, %f148, %f152, %f147;
	fma.rn.f32 	%f157, %f149, %f153, %f156;
	fma.rn.f32 	%f158, %f150, %f154, %f157;
	fma.rn.f32 	%f159, %f151, %f155, %f158;
	ld.shared.v4.f32 	{%f160, %f161, %f162, %f163}, [shared_mem+48];
	ld.shared.v4.f32 	{%f164, %f165, %f166, %f167}, [shared_mem+1072];
	fma.rn.f32 	%f168, %f160, %f164, %f159;
	fma.rn.f32 	%f169, %f161, %f165, %f168;
	fma.rn.f32 	%f170, %f162, %f166, %f169;
	fma.rn.f32 	%f197, %f163, %f167, %f170;
	bar.sync 	0;
$L__BB3_20:
	ld.param.u64 	%rd22, [_Z18fc1_forward_kernelPKfS0_S0_Pfiii_param_3];
	ld.param.u64 	%rd21, [_Z18fc1_forward_kernelPKfS0_S0_Pfiii_param_2];
	cvta.to.global.u64 	%rd15, %rd21;
	mul.wide.s32 	%rd16, %r3, 4;
	add.s64 	%rd17, %rd15, %rd16;
	ld.global.nc.f32 	%f171, [%rd17];
	add.f32 	%f172, %f197, %f171;
	abs.f32 	%f173, %f172;
	mul.f32 	%f174, %f173, 0f4038AA3B;
	ex2.approx.ftz.f32 	%f175, %f174;
	add.f32 	%f176, %f175, 0f3F800000;
	rcp.approx.ftz.f32 	%f177, %f176;
	fma.rn.f32 	%f178, %f177, 0fC0000000, 0f3F800000;
	setp.ge.f32 	%p14, %f173, 0f41102CB4;
	selp.f32 	%f179, 0f3F800000, %f178, %p14;
	copysign.f32 	%f180, %f172, %f179;
	mul.f32 	%f181, %f172, %f172;
	fma.rn.f32 	%f182, %f181, 0f3C80F082, 0fBD563CAE;
	fma.rn.f32 	%f183, %f182, %f181, 0f3E085941;
	fma.rn.f32 	%f184, %f183, %f181, 0fBEAAA9ED;
	fma.rn.f32 	%f185, %f184, %f181, 0f00000000;
	fma.rn.f32 	%f186, %f185, %f172, %f172;
	setp.ge.f32 	%p15, %f173, 0f3F19999A;
	selp.f32 	%f187, %f180, %f186, %p15;
	mad.lo.s32 	%r37, %r23, %r1, %r3;
	cvta.to.global.u64 	%rd18, %rd22;
	mul.wide.s32 	%rd19, %r37, 4;
	add.s64 	%rd20, %rd18, %rd19;
	st.global.f32 	[%rd20], %f187;
$L__BB3_21:
	ret;

}
	// .globl	_Z18fc2_forward_kernelPKfS0_S0_Pfiii
.visible .entry _Z18fc2_forward_kernelPKfS0_S0_Pfiii(
	.param .u64 .ptr .align 1 _Z18fc2_forward_kernelPKfS0_S0_Pfiii_param_0,
	.param .u64 .ptr .align 1 _Z18fc2_forward_kernelPKfS0_S0_Pfiii_param_1,
	.param .u64 .ptr .align 1 _Z18fc2_forward_kernelPKfS0_S0_Pfiii_param_2,
	.param .u64 .ptr .align 1 _Z18fc2_forward_kernelPKfS0_S0_Pfiii_param_3,
	.param .u32 _Z18fc2_forward_kernelPKfS0_S0_Pfiii_param_4,
	.param .u32 _Z18fc2_forward_kernelPKfS0_S0_Pfiii_param_5,
	.param .u32 _Z18fc2_forward_kernelPKfS0_S0_Pfiii_param_6
)
{
	.reg .pred 	%p<17>;
	.reg .b32 	%r<73>;
	.reg .b32 	%f<124>;
	.reg .b64 	%rd<31>;

	ld.param.u64 	%rd7, [_Z18fc2_forward_kernelPKfS0_S0_Pfiii_param_0];
	ld.param.u64 	%rd8, [_Z18fc2_forward_kernelPKfS0_S0_Pfiii_param_1];
	ld.param.u64 	%rd5, [_Z18fc2_forward_kernelPKfS0_S0_Pfiii_param_2];
	ld.param.u64 	%rd6, [_Z18fc2_forward_kernelPKfS0_S0_Pfiii_param_3];
	ld.param.u32 	%r35, [_Z18fc2_forward_kernelPKfS0_S0_Pfiii_param_4];
	ld.param.u32 	%r36, [_Z18fc2_forward_kernelPKfS0_S0_Pfiii_param_5];
	ld.param.u32 	%r37, [_Z18fc2_forward_kernelPKfS0_S0_Pfiii_param_6];
	cvta.to.global.u64 	%rd1, %rd8;
	cvta.to.global.u64 	%rd2, %rd7;
	mov.u32 	%r38, %tid.x;
	shr.u32 	%r39, %r38, 5;
	and.b32  	%r1, %r38, 31;
	mov.u32 	%r40, %ctaid.x;
	mov.u32 	%r41, %ntid.x;
	shr.u32 	%r42, %r41, 5;
	mad.lo.s32 	%r2, %r42, %r40, %r39;
	mul.lo.s32 	%r43, %r37, %r36;
	setp.ge.s32 	%p1, %r2, %r43;
	@%p1 bra 	$L__BB4_16;
	rem.s32 	%r3, %r2, %r36;
	setp.ge.s32 	%p2, %r1, %r35;
	mov.f32 	%f123, 0f00000000;
	@%p2 bra 	$L__BB4_14;
	div.s32 	%r44, %r2, %r36;
	mul.lo.s32 	%r4, %r44, %r35;
	mul.lo.s32 	%r5, %r3, %r35;
	not.b32 	%r45, %r1;
	add.s32 	%r46, %r35, %r45;
	shr.u32 	%r47, %r46, 5;
	add.s32 	%r6, %r47, 1;
	and.b32  	%r7, %r6, 15;
	setp.lt.u32 	%p3, %r46, 480;
	mov.f32 	%f123, 0f00000000;
	mov.u32 	%r72, %r1;
	@%p3 bra 	$L__BB4_5;
	and.b32  	%r48, %r6, 268435440;
	neg.s32 	%r71, %r48;
	add.s64 	%rd3, %rd2, 1024;
	add.s32 	%r70, %r4, %r1;
	add.s64 	%rd4, %rd1, 1024;
	add.s32 	%r69, %r5, %r1;
	mov.f32 	%f123, 0f00000000;
	mov.u32 	%r72, %r1;
$L__BB4_4:
	.pragma "nounroll";
	mul.wide.s32 	%rd9, %r70, 4;
	add.s64 	%rd10, %rd3, %rd9;
	mul.wide.s32 	%rd11, %r69, 4;
	add.s64 	%rd12, %rd4, %rd11;
	ld.global.nc.f32 	%f19, [%rd10+-1024];
	ld.global.nc.f32 	%f20, [%rd12+-1024];
	fma.rn.f32 	%f21, %f19, %f20, %f123;
	ld.global.nc.f32 	%f22, [%rd10+-896];
	ld.global.nc.f32 	%f23, [%rd12+-896];
	fma.rn.f32 	%f24, %f22, %f23, %f21;
	ld.global.nc.f32 	%f25, [%rd10+-768];
	ld.global.nc.f32 	%f26, [%rd12+-768];
	fma.rn.f32 	%f27, %f25, %f26, %f24;
	ld.global.nc.f32 	%f28, [%rd10+-640];
	ld.global.nc.f32 	%f29, [%rd12+-640];
	fma.rn.f32 	%f30, %f28, %f29, %f27;
	ld.global.nc.f32 	%f31, [%rd10+-512];
	ld.global.nc.f32 	%f32, [%rd12+-512];
	fma.rn.f32 	%f33, %f31, %f32, %f30;
	ld.global.nc.f32 	%f34, [%rd10+-384];
	ld.global.nc.f32 	%f35, [%rd12+-384];
	fma.rn.f32 	%f36, %f34, %f35, %f33;
	ld.global.nc.f32 	%f37, [%rd10+-256];
	ld.global.nc.f32 	%f38, [%rd12+-256];
	fma.rn.f32 	%f39, %f37, %f38, %f36;
	ld.global.nc.f32 	%f40, [%rd10+-128];
	ld.global.nc.f32 	%f41, [%rd12+-128];
	fma.rn.f32 	%f42, %f40, %f41, %f39;
	ld.global.nc.f32 	%f43, [%rd10];
	ld.global.nc.f32 	%f44, [%rd12];
	fma.rn.f32 	%f45, %f43, %f44, %f42;
	ld.global.nc.f32 	%f46, [%rd10+128];
	ld.global.nc.f32 	%f47, [%rd12+128];
	fma.rn.f32 	%f48, %f46, %f47, %f45;
	ld.global.nc.f32 	%f49, [%rd10+256];
	ld.global.nc.f32 	%f50, [%rd12+256];
	fma.rn.f32 	%f51, %f49, %f50, %f48;
	ld.global.nc.f32 	%f52, [%rd10+384];
	ld.global.nc.f32 	%f53, [%rd12+384];
	fma.rn.f32 	%f54, %f52, %f53, %f51;
	ld.global.nc.f32 	%f55, [%rd10+512];
	ld.global.nc.f32 	%f56, [%rd12+512];
	fma.rn.f32 	%f57, %f55, %f56, %f54;
	ld.global.nc.f32 	%f58, [%rd10+640];
	ld.global.nc.f32 	%f59, [%rd12+640];
	fma.rn.f32 	%f60, %f58, %f59, %f57;
	ld.global.nc.f32 	%f61, [%rd10+768];
	ld.global.nc.f32 	%f62, [%rd12+768];
	fma.rn.f32 	%f63, %f61, %f62, %f60;
	ld.global.nc.f32 	%f64, [%rd10+896];
	ld.global.nc.f32 	%f65, [%rd12+896];
	fma.rn.f32 	%f123, %f64, %f65, %f63;
	add.s32 	%r72, %r72, 512;
	add.s32 	%r71, %r71, 16;
	add.s32 	%r70, %r70, 512;
	add.s32 	%r69, %r69, 512;
	setp.eq.s32 	%p4, %r71, 0;
	@%p4 bra 	$L__BB4_5;
	bra.uni 	$L__BB4_4;
$L__BB4_5:
	setp.eq.s32 	%p5, %r7, 0;
	@%p5 bra 	$L__BB4_14;
	and.b32  	%r12, %r6, 7;
	setp.lt.u32 	%p6, %r7, 8;
	@%p6 bra 	$L__BB4_8;
	add.s32 	%r49, %r72, %r4;
	mul.wide.s32 	%rd13, %r49, 4;
	add.s64 	%rd14, %rd2, %rd13;
	ld.global.nc.f32 	%f67, [%rd14];
	add.s32 	%r50, %r72, %r5;
	mul.wide.s32 	%rd15, %r50, 4;
	add.s64 	%rd16, %rd1, %rd15;
	ld.global.nc.f32 	%f68, [%rd16];
	fma.rn.f32 	%f69, %f67, %f68, %f123;
	ld.global.nc.f32 	%f70, [%rd14+128];
	ld.global.nc.f32 	%f71, [%rd16+128];
	fma.rn.f32 	%f72, %f70, %f71, %f69;
	ld.global.nc.f32 	%f73, [%rd14+256];
	ld.global.nc.f32 	%f74, [%rd16+256];
	fma.rn.f32 	%f75, %f73, %f74, %f72;
	ld.global.nc.f32 	%f76, [%rd14+384];
	ld.global.nc.f32 	%f77, [%rd16+384];
	fma.rn.f32 	%f78, %f76, %f77, %f75;
	ld.global.nc.f32 	%f79, [%rd14+512];
	ld.global.nc.f32 	%f80, [%rd16+512];
	fma.rn.f32 	%f81, %f79, %f80, %f78;
	ld.global.nc.f32 	%f82, [%rd14+640];
	ld.global.nc.f32 	%f83, [%rd16+640];
	fma.rn.f32 	%f84, %f82, %f83, %f81;
	ld.global.nc.f32 	%f85, [%rd14+768];
	ld.global.nc.f32 	%f86, [%rd16+768];
	fma.rn.f32 	%f87, %f85, %f86, %f84;
	ld.global.nc.f32 	%f88, [%rd14+896];
	ld.global.nc.f32 	%f89, [%rd16+896];
	fma.rn.f32 	%f123, %f88, %f89, %f87;
	add.s32 	%r72, %r72, 256;
$L__BB4_8:
	setp.eq.s32 	%p7, %r12, 0;
	@%p7 bra 	$L__BB4_14;
	and.b32  	%r15, %r6, 3;
	setp.lt.u32 	%p8, %r12, 4;
	@%p8 bra 	$L__BB4_11;
	add.s32 	%r51, %r72, %r4;
	mul.wide.s32 	%rd17, %r51, 4;
	add.s64 	%rd18, %rd2, %rd17;
	ld.global.nc.f32 	%f91, [%rd18];
	add.s32 	%r52, %r72, %r5;
	mul.wide.s32 	%rd19, %r52, 4;
	add.s64 	%rd20, %rd1, %rd19;
	ld.global.nc.f32 	%f92, [%rd20];
	fma.rn.f32 	%f93, %f91, %f92, %f123;
	ld.global.nc.f32 	%f94, [%rd18+128];
	ld.global.nc.f32 	%f95, [%rd20+128];
	fma.rn.f32 	%f96, %f94, %f95, %f93;
	ld.global.nc.f32 	%f97, [%rd18+256];
	ld.global.nc.f32 	%f98, [%rd20+256];
	fma.rn.f32 	%f99, %f97, %f98, %f96;
	ld.global.nc.f32 	%f100, [%rd18+384];
	ld.global.nc.f32 	%f101, [%rd20+384];
	fma.rn.f32 	%f123, %f100, %f101, %f99;
	add.s32 	%r72, %r72, 128;
$L__BB4_11:
	setp.eq.s32 	%p9, %r15, 0;
	@%p9 bra 	$L__BB4_14;
	add.s32 	%r68, %r72, %r5;
	add.s32 	%r67, %r72, %r4;
	neg.s32 	%r66, %r15;
$L__BB4_13:
	.pragma "nounroll";
	mul.wide.s32 	%rd21, %r68, 4;
	add.s64 	%rd22, %rd1, %rd21;
	mul.wide.s32 	%rd23, %r67, 4;
	add.s64 	%rd24, %rd2, %rd23;
	ld.global.nc.f32 	%f102, [%rd24];
	ld.global.nc.f32 	%f103, [%rd22];
	fma.rn.f32 	%f123, %f102, %f103, %f123;
	add.s32 	%r68, %r68, 32;
	add.s32 	%r67, %r67, 32;
	add.s32 	%r66, %r66, 1;
	setp.eq.s32 	%p10, %r66, 0;
	@%p10 bra 	$L__BB4_14;
	bra.uni 	$L__BB4_13;
$L__BB4_14:
	mov.b32 	%r53, %f123;
	shfl.sync.down.b32	%r54|%p11, %r53, 16, 31, -1;
	mov.b32 	%f104, %r54;
	add.f32 	%f105, %f123, %f104;
	mov.b32 	%r55, %f105;
	shfl.sync.down.b32	%r56|%p12, %r55, 8, 31, -1;
	mov.b32 	%f106, %r56;
	add.f32 	%f107, %f105, %f106;
	mov.b32 	%r57, %f107;
	shfl.sync.down.b32	%r58|%p13, %r57, 4, 31, -1;
	mov.b32 	%f108, %r58;
	add.f32 	%f109, %f107, %f108;
	mov.b32 	%r59, %f109;
	shfl.sync.down.b32	%r60|%p14, %r59, 2, 31, -1;
	mov.b32 	%f110, %r60;
	add.f32 	%f111, %f109, %f110;
	mov.b32 	%r61, %f111;
	shfl.sync.down.b32	%r62|%p15, %r61, 1, 31, -1;
	mov.b32 	%f112, %r62;
	add.f32 	%f14, %f111, %f112;
	setp.ne.s32 	%p16, %r1, 0;
	@%p16 bra 	$L__BB4_16;
	cvta.to.global.u64 	%rd25, %rd5;
	mul.wide.s32 	%rd26, %r3, 4;
	add.s64 	%rd27, %rd25, %rd26;
	ld.global.nc.f32 	%f113, [%rd27];
	add.f32 	%f114, %f14, %f113;
	cvta.to.global.u64 	%rd28, %rd6;
	mul.wide.s32 	%rd29, %r2, 4;
	add.s64 	%rd30, %rd28, %rd29;
	st.global.f32 	[%rd30], %f114;
$L__BB4_16:
	ret;

}
	// .globl	_Z19fc2_backward_kernelPKfS0_PfS1_iii
.visible .entry _Z19fc2_backward_kernelPKfS0_PfS1_iii(
	.param .u64 .ptr .align 1 _Z19fc2_backward_kernelPKfS0_PfS1_iii_param_0,
	.param .u64 .ptr .align 1 _Z19fc2_backward_kernelPKfS0_PfS1_iii_param_1,
	.param .u64 .ptr .align 1 _Z19fc2_backward_kernelPKfS0_PfS1_iii_param_2,
	.param .u64 .ptr .align 1 _Z19fc2_backward_kernelPKfS0_PfS1_iii_param_3,
	.param .u32 _Z19fc2_backward_kernelPKfS0_PfS1_iii_param_4,
	.param .u32 _Z19fc2_backward_kernelPKfS0_PfS1_iii_param_5,
	.param .u32 _Z19fc2_backward_kernelPKfS0_PfS1_iii_param_6
)
{
	.reg .pred 	%p<9>;
	.reg .b32 	%r<22>;
	.reg .b32 	%f<8>;
	.reg .b64 	%rd<17>;

	ld.param.u64 	%rd2, [_Z19fc2_backward_kernelPKfS0_PfS1_iii_param_0];
	ld.param.u64 	%rd3, [_Z19fc2_backward_kernelPKfS0_PfS1_iii_param_1];
	ld.param.u64 	%rd4, [_Z19fc2_backward_kernelPKfS0_PfS1_iii_param_2];
	ld.param.u64 	%rd5, [_Z19fc2_backward_kernelPKfS0_PfS1_iii_param_3];
	ld.param.u32 	%r9, [_Z19fc2_backward_kernelPKfS0_PfS1_iii_param_4];
	ld.param.u32 	%r10, [_Z19fc2_backward_kernelPKfS0_PfS1_iii_param_5];
	ld.param.u32 	%r11, [_Z19fc2_backward_kernelPKfS0_PfS1_iii_param_6];
	mov.u32 	%r1, %tid.x;
	mov.u32 	%r2, %ctaid.x;
	mov.u32 	%r3, %ctaid.y;
	setp.ge.s32 	%p1, %r1, %r9;
	shl.b32 	%r12, %r1, 2;
	mov.u32 	%r13, shared_mem;
	add.s32 	%r4, %r13, %r12;
	@%p1 bra 	$L__BB5_2;
	mov.b32 	%r14, 0;
	st.shared.u32 	[%r4], %r14;
$L__BB5_2:
	bar.sync 	0;
	setp.ge.s32 	%p2, %r2, %r10;
	setp.ge.s32 	%p3, %r3, %r11;
	or.pred  	%p4, %p2, %p3;
	@%p4 bra 	$L__BB5_8;
	setp.ge.s32 	%p5, %r1, %r9;
	mad.lo.s32 	%r15, %r10, %r3, %r2;
	cvta.to.global.u64 	%rd6, %rd3;
	mul.wide.u32 	%rd7, %r15, 4;
	add.s64 	%rd8, %rd6, %rd7;
	ld.global.nc.f32 	%f1, [%rd8];
	@%p5 bra 	$L__BB5_6;
	mul.lo.s32 	%r5, %r9, %r3;
	mov.u32 	%r6, %ntid.x;
	cvta.to.global.u64 	%rd1, %rd2;
	mov.u32 	%r21, %r1;
$L__BB5_5:
	add.s32 	%r16, %r21, %r5;
	mul.wide.s32 	%rd9, %r16, 4;
	add.s64 	%rd10, %rd1, %rd9;
	ld.global.nc.f32 	%f2, [%rd10];
	mul.f32 	%f3, %f1, %f2;
	shl.b32 	%r17, %r21, 2;
	add.s32 	%r19, %r13, %r17;
	atom.shared.add.f32 	%f4, [%r19], %f3;
	add.s32 	%r21, %r21, %r6;
	setp.lt.s32 	%p6, %r21, %r9;
	@%p6 bra 	$L__BB5_5;
$L__BB5_6:
	setp.ne.s32 	%p7, %r1, 0;
	@%p7 bra 	$L__BB5_8;
	cvta.to.global.u64 	%rd11, %rd5;
	mul.wide.u32 	%rd12, %r2, 4;
	add.s64 	%rd13, %rd11, %rd12;
	atom.global.add.f32 	%f5, [%rd13], %f1;
$L__BB5_8:
	setp.ge.s32 	%p8, %r1, %r9;
	bar.sync 	0;
	@%p8 bra 	$L__BB5_10;
	mad.lo.s32 	%r20, %r9, %r2, %r1;
	cvta.to.global.u64 	%rd14, %rd4;
	mul.wide.u32 	%rd15, %r20, 4;
	add.s64 	%rd16, %rd14, %rd15;
	ld.shared.f32 	%f6, [%r4];
	atom.global.add.f32 	%f7, [%rd16], %f6;
$L__BB5_10:
	ret;

}
	// .globl	_Z19fc1_backward_kernelPKfS0_S0_S0_PfS1_iiii
.visible .entry _Z19fc1_backward_kernelPKfS0_S0_S0_PfS1_iiii(
	.param .u64 .ptr .align 1 _Z19fc1_backward_kernelPKfS0_S0_S0_PfS1_iiii_param_0,
	.param .u64 .ptr .align 1 _Z19fc1_backward_kernelPKfS0_S0_S0_PfS1_iiii_param_1,
	.param .u64 .ptr .align 1 _Z19fc1_backward_kernelPKfS0_S0_S0_PfS1_iiii_param_2,
	.param .u64 .ptr .align 1 _Z19fc1_backward_kernelPKfS0_S0_S0_PfS1_iiii_param_3,
	.param .u64 .ptr .align 1 _Z19fc1_backward_kernelPKfS0_S0_S0_PfS1_iiii_param_4,
	.param .u64 .ptr .align 1 _Z19fc1_backward_kernelPKfS0_S0_S0_PfS1_iiii_param_5,
	.param .u32 _Z19fc1_backward_kernelPKfS0_S0_S0_PfS1_iiii_param_6,
	.param .u32 _Z19fc1_backward_kernelPKfS0_S0_S0_PfS1_iiii_param_7,
	.param .u32 _Z19fc1_backward_kernelPKfS0_S0_S0_PfS1_iiii_param_8,
	.param .u32 _Z19fc1_backward_kernelPKfS0_S0_S0_PfS1_iiii_param_9
)
{
	.reg .pred 	%p<19>;
	.reg .b32 	%r<55>;
	.reg .b32 	%f<107>;
	.reg .b64 	%rd<72>;

	ld.param.u64 	%rd23, [_Z19fc1_backward_kernelPKfS0_S0_S0_PfS1_iiii_param_0];
	ld.param.u64 	%rd18, [_Z19fc1_backward_kernelPKfS0_S0_S0_PfS1_iiii_param_1];
	ld.param.u64 	%rd19, [_Z19fc1_backward_kernelPKfS0_S0_S0_PfS1_iiii_param_2];
	ld.param.u64 	%rd20, [_Z19fc1_backward_kernelPKfS0_S0_S0_PfS1_iiii_param_3];
	ld.param.u64 	%rd21, [_Z19fc1_backward_kernelPKfS0_S0_S0_PfS1_iiii_param_4];
	ld.param.u32 	%r29, [_Z19fc1_backward_kernelPKfS0_S0_S0_PfS1_iiii_param_6];
	ld.param.u32 	%r30, [_Z19fc1_backward_kernelPKfS0_S0_S0_PfS1_iiii_param_7];
	ld.param.u32 	%r31, [_Z19fc1_backward_kernelPKfS0_S0_S0_PfS1_iiii_param_8];
	ld.param.u32 	%r32, [_Z19fc1_backward_kernelPKfS0_S0_S0_PfS1_iiii_param_9];
	cvta.to.global.u64 	%rd1, %rd21;
	cvta.to.global.u64 	%rd2, %rd23;
	mov.u32 	%r1, %ctaid.x;
	mov.u32 	%r2, %tid.x;
	mov.u32 	%r3, %ctaid.y;
	setp.ge.s32 	%p1, %r1, %r30;
	setp.ge.s32 	%p2, %r3, %r32;
	or.pred  	%p3, %p1, %p2;
	@%p3 bra 	$L__BB6_23;
	cvta.to.global.u64 	%rd24, %rd18;
	mad.lo.s32 	%r33, %r30, %r3, %r1;
	mul.wide.u32 	%rd25, %r33, 4;
	add.s64 	%rd26, %rd24, %rd25;
	ld.global.nc.f32 	%f7, [%rd26];
	mul.f32 	%f1, %f7, %f7;
	setp.ge.s32 	%p4, %r2, %r31;
	mov.f32 	%f106, 0f00000000;
	@%p4 bra 	$L__BB6_4;
	mul.lo.s32 	%r4, %r31, %r3;
	mov.u32 	%r5, %ntid.x;
	cvta.to.global.u64 	%rd3, %rd20;
	cvta.to.global.u64 	%rd4, %rd19;
	mov.f32 	%f106, 0f00000000;
	mov.u32 	%r48, %r2;
$L__BB6_3:
	mad.lo.s32 	%r34, %r48, %r30, %r1;
	mul.wide.s32 	%rd27, %r34, 4;
	add.s64 	%rd28, %rd3, %rd27;
	ld.global.nc.f32 	%f9, [%rd28];
	add.s32 	%r35, %r48, %r4;
	mul.wide.s32 	%rd29, %r35, 4;
	add.s64 	%rd30, %rd4, %rd29;
	ld.global.nc.f32 	%f10, [%rd30];
	fma.rn.f32 	%f106, %f9, %f10, %f106;
	add.s32 	%r48, %r48, %r5;
	setp.lt.s32 	%p5, %r48, %r31;
	@%p5 bra 	$L__BB6_3;
$L__BB6_4:
	mov.f32 	%f11, 0f3F800000;
	sub.f32 	%f12, %f11, %f1;
	mul.f32 	%f13, %f12, %f106;
	shl.b32 	%r36, %r2, 2;
	mov.u32 	%r37, shared_mem;
	add.s32 	%r8, %r37, %r36;
	st.shared.f32 	[%r8], %f13;
	bar.sync 	0;
	mov.u32 	%r49, %ntid.x;
	setp.lt.u32 	%p6, %r49, 2;
	@%p6 bra 	$L__BB6_8;
$L__BB6_5:
	shr.u32 	%r11, %r49, 1;
	setp.ge.u32 	%p7, %r2, %r11;
	@%p7 bra 	$L__BB6_7;
	shl.b32 	%r38, %r11, 2;
	add.s32 	%r39, %r8, %r38;
	ld.shared.f32 	%f14, [%r39];
	ld.shared.f32 	%f15, [%r8];
	add.f32 	%f16, %f14, %f15;
	st.shared.f32 	[%r8], %f16;
$L__BB6_7:
	bar.sync 	0;
	setp.gt.u32 	%p8, %r49, 3;
	mov.u32 	%r49, %r11;
	@%p8 bra 	$L__BB6_5;
$L__BB6_8:
	setp.ne.s32 	%p9, %r2, 0;
	@%p9 bra 	$L__BB6_23;
	ld.shared.f32 	%f5, [shared_mem];
	setp.lt.s32 	%p10, %r29, 1;
	@%p10 bra 	$L__BB6_22;
	mul.lo.s32 	%r12, %r29, %r3;
	mul.lo.s32 	%r13, %r29, %r1;
	setp.lt.u32 	%p11, %r29, 16;
	mov.b32 	%r52, 0;
	@%p11 bra 	$L__BB6_13;
	and.b32  	%r52, %r29, 2147483632;
	neg.s32 	%r50, %r52;
	mul.wide.u32 	%rd31, %r12, 4;
	add.s64 	%rd32, %rd31, %rd2;
	add.s64 	%rd69, %rd32, 32;
	mul.wide.u32 	%rd33, %r13, 4;
	add.s64 	%rd34, %rd33, %rd1;
	add.s64 	%rd68, %rd34, 32;
$L__BB6_12:
	.pragma "nounroll";
	ld.global.nc.f32 	%f17, [%rd69+-32];
	mul.f32 	%f18, %f5, %f17;
	atom.global.add.f32 	%f19, [%rd68+-32], %f18;
	ld.global.nc.f32 	%f20, [%rd69+-28];
	mul.f32 	%f21, %f5, %f20;
	atom.global.add.f32 	%f22, [%rd68+-28], %f21;
	ld.global.nc.f32 	%f23, [%rd69+-24];
	mul.f32 	%f24, %f5, %f23;
	atom.global.add.f32 	%f25, [%rd68+-24], %f24;
	ld.global.nc.f32 	%f26, [%rd69+-20];
	mul.f32 	%f27, %f5, %f26;
	atom.global.add.f32 	%f28, [%rd68+-20], %f27;
	ld.global.nc.f32 	%f29, [%rd69+-16];
	mul.f32 	%f30, %f5, %f29;
	atom.global.add.f32 	%f31, [%rd68+-16], %f30;
	ld.global.nc.f32 	%f32, [%rd69+-12];
	mul.f32 	%f33, %f5, %f32;
	atom.global.add.f32 	%f34, [%rd68+-12], %f33;
	ld.global.nc.f32 	%f35, [%rd69+-8];
	mul.f32 	%f36, %f5, %f35;
	atom.global.add.f32 	%f37, [%rd68+-8], %f36;
	ld.global.nc.f32 	%f38, [%rd69+-4];
	mul.f32 	%f39, %f5, %f38;
	atom.global.add.f32 	%f40, [%rd68+-4], %f39;
	ld.global.nc.f32 	%f41, [%rd69];
	mul.f32 	%f42, %f5, %f41;
	atom.global.add.f32 	%f43, [%rd68], %f42;
	ld.global.nc.f32 	%f44, [%rd69+4];
	mul.f32 	%f45, %f5, %f44;
	atom.global.add.f32 	%f46, [%rd68+4], %f45;
	ld.global.nc.f32 	%f47, [%rd69+8];
	mul.f32 	%f48, %f5, %f47;
	atom.global.add.f32 	%f49, [%rd68+8], %f48;
	ld.global.nc.f32 	%f50, [%rd69+12];
	mul.f32 	%f51, %f5, %f50;
	atom.global.add.f32 	%f52, [%rd68+12], %f51;
	ld.global.nc.f32 	%f53, [%rd69+16];
	mul.f32 	%f54, %f5, %f53;
	atom.global.add.f32 	%f55, [%rd68+16], %f54;
	ld.global.nc.f32 	%f56, [%rd69+20];
	mul.f32 	%f57, %f5, %f56;
	atom.global.add.f32 	%f58, [%rd68+20], %f57;
	ld.global.nc.f32 	%f59, [%rd69+24];
	mul.f32 	%f60, %f5, %f59;
	atom.global.add.f32 	%f61, [%rd68+24], %f60;
	ld.global.nc.f32 	%f62, [%rd69+28];
	mul.f32 	%f63, %f5, %f62;
	atom.global.add.f32 	%f64, [%rd68+28], %f63;
	add.s32 	%r50, %r50, 16;
	add.s64 	%rd69, %rd69, 64;
	add.s64 	%rd68, %rd68, 64;
	setp.ne.s32 	%p12, %r50, 0;
	@%p12 bra 	$L__BB6_12;
$L__BB6_13:
	and.b32  	%r19, %r29, 15;
	setp.eq.s32 	%p13, %r19, 0;
	@%p13 bra 	$L__BB6_22;
	ld.param.u64 	%rd66, [_Z19fc1_backward_kernelPKfS0_S0_S0_PfS1_iiii_param_4];
	cvta.to.global.u64 	%rd11, %rd66;
	and.b32  	%r20, %r29, 7;
	setp.lt.u32 	%p14, %r19, 8;
	@%p14 bra 	$L__BB6_16;
	add.s32 	%r42, %r52, %r12;
	mul.wide.u32 	%rd35, %r42, 4;
	add.s64 	%rd36, %rd2, %rd35;
	ld.global.nc.f32 	%f65, [%rd36];
	mul.f32 	%f66, %f5, %f65;
	add.s32 	%r43, %r52, %r13;
	mul.wide.u32 	%rd37, %r43, 4;
	add.s64 	%rd38, %rd11, %rd37;
	atom.global.add.f32 	%f67, [%rd38], %f66;
	cvt.u64.u32 	%rd39, %r12;
	cvt.u64.u32 	%rd40, %r52;
	add.s64 	%rd41, %rd40, %rd39;
	shl.b64 	%rd42, %rd41, 2;
	add.s64 	%rd43, %rd2, %rd42;
	ld.global.nc.f32 	%f68, [%rd43+4];
	mul.f32 	%f69, %f5, %f68;
	cvt.u64.u32 	%rd44, %r13;
	add.s64 	%rd45, %rd40, %rd44;
	shl.b64 	%rd46, %rd45, 2;
	add.s64 	%rd47, %rd11, %rd46;
	atom.global.add.f32 	%f70, [%rd47+4], %f69;
	ld.global.nc.f32 	%f71, [%rd43+8];
	mul.f32 	%f72, %f5, %f71;
	atom.global.add.f32 	%f73, [%rd47+8], %f72;
	ld.global.nc.f32 	%f74, [%rd43+12];
	mul.f32 	%f75, %f5, %f74;
	atom.global.add.f32 	%f76, [%rd47+12], %f75;
	ld.global.nc.f32 	%f77, [%rd43+16];
	mul.f32 	%f78, %f5, %f77;
	atom.global.add.f32 	%f79, [%rd47+16], %f78;
	ld.global.nc.f32 	%f80, [%rd43+20];
	mul.f32 	%f81, %f5, %f80;
	atom.global.add.f32 	%f82, [%rd47+20], %f81;
	ld.global.nc.f32 	%f83, [%rd43+24];
	mul.f32 	%f84, %f5, %f83;
	atom.global.add.f32 	%f85, [%rd47+24], %f84;
	ld.global.nc.f32 	%f86, [%rd43+28];
	mul.f32 	%f87, %f5, %f86;
	atom.global.add.f32 	%f88, [%rd47+28], %f87;
	add.s32 	%r52, %r52, 8;
$L__BB6_16:
	setp.eq.s32 	%p15, %r20, 0;
	@%p15 bra 	$L__BB6_22;
	and.b32  	%r23, %r29, 3;
	setp.lt.u32 	%p16, %r20, 4;
	@%p16 bra 	$L__BB6_19;
	add.s32 	%r44, %r52, %r12;
	mul.wide.u32 	%rd48, %r44, 4;
	add.s64 	%rd49, %rd2, %rd48;
	ld.global.nc.f32 	%f89, [%rd49];
	mul.f32 	%f90, %f5, %f89;
	add.s32 	%r45, %r52, %r13;
	mul.wide.u32 	%rd50, %r45, 4;
	add.s64 	%rd51, %rd11, %rd50;
	atom.global.add.f32 	%f91, [%rd51], %f90;
	cvt.u64.u32 	%rd52, %r12;
	cvt.u64.u32 	%rd53, %r52;
	add.s64 	%rd54, %rd53, %rd52;
	shl.b64 	%rd55, %rd54, 2;
	add.s64 	%rd56, %rd2, %rd55;
	ld.global.nc.f32 	%f92, [%rd56+4];
	mul.f32 	%f93, %f5, %f92;
	cvt.u64.u32 	%rd57, %r13;
	add.s64 	%rd58, %rd53, %rd57;
	shl.b64 	%rd59, %rd58, 2;
	add.s64 	%rd60, %rd11, %rd59;
	atom.global.add.f32 	%f94, [%rd60+4], %f93;
	ld.global.nc.f32 	%f95, [%rd56+8];
	mul.f32 	%f96, %f5, %f95;
	atom.global.add.f32 	%f97, [%rd60+8], %f96;
	ld.global.nc.f32 	%f98, [%rd56+12];
	mul.f32 	%f99, %f5, %f98;
	atom.global.add.f32 	%f100, [%rd60+12], %f99;
	add.s32 	%r52, %r52, 4;
$L__BB6_19:
	setp.eq.s32 	%p17, %r23, 0;
	@%p17 bra 	$L__BB6_22;
	add.s32 	%r46, %r52, %r13;
	mul.wide.u32 	%rd61, %r46, 4;
	add.s64 	%rd71, %rd11, %rd61;
	add.s32 	%r47, %r52, %r12;
	mul.wide.u32 	%rd62, %r47, 4;
	add.s64 	%rd70, %rd2, %rd62;
	neg.s32 	%r54, %r23;
$L__BB6_21:
	.pragma "nounroll";
	ld.global.nc.f32 	%f101, [%rd70];
	mul.f32 	%f102, %f5, %f101;
	atom.global.add.f32 	%f103, [%rd71], %f102;
	add.s64 	%rd71, %rd71, 4;
	add.s64 	%rd70, %rd70, 4;
	add.s32 	%r54, %r54, 1;
	setp.ne.s32 	%p18, %r54, 0;
	@%p18 bra 	$L__BB6_21;
$L__BB6_22:
	ld.param.u64 	%rd67, [_Z19fc1_backward_kernelPKfS0_S0_S0_PfS1_iiii_param_5];
	cvta.to.global.u64 	%rd63, %rd67;
	mul.wide.u32 	%rd64, %r1, 4;
	add.s64 	%rd65, %rd63, %rd64;
	atom.global.add.f32 	%f104, [%rd65], %f5;
$L__BB6_23:
	ret;

}
	// .globl	_Z22shared_backward_kernelPKfS0_S0_PfS1_iii
.visible .entry _Z22shared_backward_kernelPKfS0_S0_PfS1_iii(
	.param .u64 .ptr .align 1 _Z22shared_backward_kernelPKfS0_S0_PfS1_iii_param_0,
	.param .u64 .ptr .align 1 _Z22shared_backward_kernelPKfS0_S0_PfS1_iii_param_1,
	.param .u64 .ptr .align 1 _Z22shared_backward_kernelPKfS0_S0_PfS1_iii_param_2,
	.param .u64 .ptr .align 1 _Z22shared_backward_kernelPKfS0_S0_PfS1_iii_param_3,
	.param .u64 .ptr .align 1 _Z22shared_backward_kernelPKfS0_S0_PfS1_iii_param_4,
	.param .u32 _Z22shared_backward_kernelPKfS0_S0_PfS1_iii_param_5,
	.param .u32 _Z22shared_backward_kernelPKfS0_S0_PfS1_iii_param_6,
	.param .u32 _Z22shared_backward_kernelPKfS0_S0_PfS1_iii_param_7
)
{
	.reg .pred 	%p<7>;
	.reg .b32 	%r<16>;
	.reg .b32 	%f<8>;
	.reg .b64 	%rd<20>;

	ld.param.u64 	%rd3, [_Z22shared_backward_kernelPKfS0_S0_PfS1_iii_param_0];
	ld.param.u64 	%rd4, [_Z22shared_backward_kernelPKfS0_S0_PfS1_iii_param_1];
	ld.param.u64 	%rd5, [_Z22shared_backward_kernelPKfS0_S0_PfS1_iii_param_2];
	ld.param.u64 	%rd6, [_Z22shared_backward_kernelPKfS0_S0_PfS1_iii_param_3];
	ld.param.u64 	%rd7, [_Z22shared_backward_kernelPKfS0_S0_PfS1_iii_param_4];
	ld.param.u32 	%r9, [_Z22shared_backward_kernelPKfS0_S0_PfS1_iii_param_5];
	ld.param.u32 	%r10, [_Z22shared_backward_kernelPKfS0_S0_PfS1_iii_param_6];
	ld.param.u32 	%r11, [_Z22shared_backward_kernelPKfS0_S0_PfS1_iii_param_7];
	mov.u32 	%r1, %ctaid.x;
	mov.u32 	%r2, %tid.x;
	mov.u32 	%r3, %ctaid.y;
	setp.ge.s32 	%p1, %r1, %r10;
	setp.ge.s32 	%p2, %r3, %r11;
	or.pred  	%p3, %p1, %p2;
	@%p3 bra 	$L__BB7_6;
	cvta.to.global.u64 	%rd8, %rd4;
	cvta.to.global.u64 	%rd9, %rd5;
	mad.lo.s32 	%r12, %r10, %r3, %r1;
	mul.wide.u32 	%rd10, %r12, 4;
	add.s64 	%rd11, %rd8, %rd10;
	ld.global.nc.f32 	%f2, [%rd11];
	add.s64 	%rd12, %rd9, %rd10;
	ld.global.nc.f32 	%f3, [%rd12];
	add.f32 	%f1, %f2, %f3;
	setp.ge.s32 	%p4, %r2, %r9;
	@%p4 bra 	$L__BB7_4;
	mul.lo.s32 	%r4, %r9, %r3;
	mul.lo.s32 	%r5, %r9, %r1;
	mov.u32 	%r6, %ntid.x;
	cvta.to.global.u64 	%rd1, %rd3;
	cvta.to.global.u64 	%rd2, %rd6;
	mov.u32 	%r15, %r2;
$L__BB7_3:
	add.s32 	%r13, %r15, %r4;
	mul.wide.s32 	%rd13, %r13, 4;
	add.s64 	%rd14, %rd1, %rd13;
	ld.global.nc.f32 	%f4, [%rd14];
	mul.f32 	%f5, %f1, %f4;
	add.s32 	%r14, %r15, %r5;
	mul.wide.s32 	%rd15, %r14, 4;
	add.s64 	%rd16, %rd2, %rd15;
	atom.global.add.f32 	%f6, [%rd16], %f5;
	add.s32 	%r15, %r15, %r6;
	setp.lt.s32 	%p5, %r15, %r9;
	@%p5 bra 	$L__BB7_3;
$L__BB7_4:
	setp.ne.s32 	%p6, %r2, 0;
	@%p6 bra 	$L__BB7_6;
	cvta.to.global.u64 	%rd17, %rd7;
	mul.wide.u32 	%rd18, %r1, 4;
	add.s64 	%rd19, %rd17, %rd18;
	atom.global.add.f32 	%f7, [%rd19], %f1;
$L__BB7_6:
	ret;

}


// ===== COMPILED SASS (sm_100) =====

	.target	sm_100

	.elftype	@"ET_EXEC"


//--------------------- .note.nv.tkinfo           --------------------------
	.section	.note.nv.tkinfo,"",@"SHT_NOTE"
	.sectionflags	@"SHF_NOTE_NV_TKINFO"
	.tkinfo
        /*0018*/ 	.word	0x00000002
        /*0030*/ 	.string	""
        /*0030*/ 	.string	"ptxas"
        /*0030*/ 	.string	"Cuda compilation tools, release 13.0, V13.0.88"
        /*0030*/ 	.string	"Build cuda_13.0.r13.0/compiler.36424714_0"
        /*0030*/ 	.string	"-arch sm_100 -m 64 "



//--------------------- .note.nv.cuinfo           --------------------------
	.section	.note.nv.cuinfo,"",@"SHT_NOTE"
	.sectionflags	@"SHF_NOTE_NV_CUINFO"
        /*0018*/ 	.short	0x0002
        /*001a*/ 	.short	0x0064
        /*001c*/ 	.short	0x0082
	.zero		2


//--------------------- .nv.info                  --------------------------
	.section	.nv.info,"",@"SHT_CUDA_INFO"
	.align	4


	//----- nvinfo : EIATTR_REGCOUNT
	.align		4
        /*0000*/ 	.byte	0x04, 0x2f
        /*0002*/ 	.short	(.L_1 - .L_0)
	.align		4
.L_0:
        /*0004*/ 	.word	index@(_Z15add_bias_kernelPfPKfii)
        /*0008*/ 	.word	0x0000000c


	//----- nvinfo : EIATTR_FRAME_SIZE
	.align		4
.L_1:
        /*000c*/ 	.byte	0x04, 0x11
        /*000e*/ 	.short	(.L_3 - .L_2)
	.align		4
.L_2:
        /*0010*/ 	.word	index@(_Z15add_bias_kernelPfPKfii)
        /*0014*/ 	.word	0x00000000


	//----- nvinfo : EIATTR_REGCOUNT
	.align		4
.L_3:
        /*0018*/ 	.byte	0x04, 0x2f
        /*001a*/ 	.short	(.L_5 - .L_4)
	.align		4
.L_4:
        /*001c*/ 	.word	index@(_Z21linear_forward_kernelPKfS0_S0_Pfiii)
        /*0020*/ 	.word	0x00000020


	//----- nvinfo : EIATTR_FRAME_SIZE
	.align		4
.L_5:
        /*0024*/ 	.byte	0x04, 0x11
        /*0026*/ 	.short	(.L_7 - .L_6)
	.align		4
.L_6:
        /*0028*/ 	.word	index@(_Z21linear_forward_kernelPKfS0_S0_Pfiii)
        /*002c*/ 	.word	0x00000000


	//----- nvinfo : EIATTR_REGCOUNT
	.align		4
.L_7:
        /*0030*/ 	.byte	0x04, 0x2f
        /*0032*/ 	.short	(.L_9 - .L_8)
	.align		4
.L_8:
        /*0034*/ 	.word	index@(_Z22linear_backward_kernelPKfS0_PfS1_iii)
        /*0038*/ 	.word	0x00000010


	//----- nvinfo : EIATTR_FRAME_SIZE
	.align		4
.L_9:
        /*003c*/ 	.byte	0x04, 0x11
        /*003e*/ 	.short	(.L_11 - .L_10)
	.align		4
.L_10:
        /*0040*/ 	.word	index@(_Z22linear_backward_kernelPKfS0_PfS1_iii)
        /*0044*/ 	.word	0x00000000


	//----- nvinfo : EIATTR_REGCOUNT
	.align		4
.L_11:
        /*0048*/ 	.byte	0x04, 0x2f
        /*004a*/ 	.short	(.L_13 - .L_12)
	.align		4
.L_12:
        /*004c*/ 	.word	index@(_Z18fc1_forward_kernelPKfS0_S0_Pfiii)
        /*0050*/ 	.word	0x00000020


	//----- nvinfo : EIATTR_FRAME_SIZE
	.align		4
.L_13:
        /*0054*/ 	.byte	0x04, 0x11
        /*0056*/ 	.short	(.L_15 - .L_14)
	.align		4
.L_14:
        /*0058*/ 	.word	index@(_Z18fc1_forward_kernelPKfS0_S0_Pfiii)
        /*005c*/ 	.word	0x00000000


	//----- nvinfo : EIATTR_REGCOUNT
	.align		4
.L_15:
        /*0060*/ 	.byte	0x04, 0x2f
        /*0062*/ 	.short	(.L_17 - .L_16)
	.align		4
.L_16:
        /*0064*/ 	.word	index@(_Z18fc2_forward_kernelPKfS0_S0_Pfiii)
        /*0068*/ 	.word	0x00000020


	//----- nvinfo : EIATTR_FRAME_SIZE
	.align		4
.L_17:
        /*006c*/ 	.byte	0x04, 0x11
        /*006e*/ 	.short	(.L_19 - .L_18)
	.align		4
.L_18:
        /*0070*/ 	.word	index@(_Z18fc2_forward_kernelPKfS0_S0_Pfiii)
        /*0074*/ 	.word	0x00000000


	//----- nvinfo : EIATTR_REGCOUNT
	.align		4
.L_19:
        /*0078*/ 	.byte	0x04, 0x2f
        /*007a*/ 	.short	(.L_21 - .L_20)
	.align		4
.L_20:
        /*007c*/ 	.word	index@(_Z19fc2_backward_kernelPKfS0_PfS1_iii)
        /*0080*/ 	.word	0x00000010


	//----- nvinfo : EIATTR_FRAME_SIZE
	.align		4
.L_21:
        /*0084*/ 	.byte	0x04, 0x11
        /*0086*/ 	.short	(.L_23 - .L_22)
	.align		4
.L_22:
        /*0088*/ 	.word	index@(_Z19fc2_backward_kernelPKfS0_PfS1_iii)
        /*008c*/ 	.word	0x00000000


	//----- nvinfo : EIATTR_REGCOUNT
	.align		4
.L_23:
        /*0090*/ 	.byte	0x04, 0x2f
        /*0092*/ 	.short	(.L_25 - .L_24)
	.align		4
.L_24:
        /*0094*/ 	.word	index@(_Z19fc1_backward_kernelPKfS0_S0_S0_PfS1_iiii)
        /*0098*/ 	.word	0x00000020


	//----- nvinfo : EIATTR_FRAME_SIZE
	.align		4
.L_25:
        /*009c*/ 	.byte	0x04, 0x11
        /*009e*/ 	.short	(.L_27 - .L_26)
	.align		4
.L_26:
        /*00a0*/ 	.word	index@(_Z19fc1_backward_kernelPKfS0_S0_S0_PfS1_iiii)
        /*00a4*/ 	.word	0x00000000


	//----- nvinfo : EIATTR_REGCOUNT
	.align		4
.L_27:
        /*00a8*/ 	.byte	0x04, 0x2f
        /*00aa*/ 	.short	(.L_29 - .L_28)
	.align		4
.L_28:
        /*00ac*/ 	.word	index@(_Z22shared_backward_kernelPKfS0_S0_PfS1_iii)
        /*00b0*/ 	.word	0x00000012


	//----- nvinfo : EIATTR_FRAME_SIZE
	.align		4
.L_29:
        /*00b4*/ 	.byte	0x04, 0x11
        /*00b6*/ 	.short	(.L_31 - .L_30)
	.align		4
.L_30:
        /*00b8*/ 	.word	index@(_Z22shared_backward_kernelPKfS0_S0_PfS1_iii)
        /*00bc*/ 	.word	0x00000000


	//----- nvinfo : EIATTR_MIN_STACK_SIZE
	.align		4
.L_31:
        /*00c0*/ 	.byte	0x04, 0x12
        /*00c2*/ 	.short	(.L_33 - .L_32)
	.align		4
.L_32:
        /*00c4*/ 	.word	index@(_Z22shared_backward_kernelPKfS0_S0_PfS1_iii)
        /*00c8*/ 	.word	0x00000000


	//----- nvinfo : EIATTR_MIN_STACK_SIZE
	.align		4
.L_33:
        /*00cc*/ 	.byte	0x04, 0x12
        /*00ce*/ 	.short	(.L_35 - .L_34)
	.align		4
.L_34:
        /*00d0*/ 	.word	index@(_Z19fc1_backward_kernelPKfS0_S0_S0_PfS1_iiii)
        /*00d4*/ 	.word	0x00000000


	//----- nvinfo : EIATTR_MIN_STACK_SIZE
	.align		4
.L_35:
        /*00d8*/ 	.byte	0x04, 0x12
        /*00da*/ 	.short	(.L_37 - .L_36)
	.align		4
.L_36:
        /*00dc*/ 	.word	index@(_Z19fc2_backward_kernelPKfS0_PfS1_iii)
        /*00e0*/ 	.word	0x00000000


	//----- nvinfo : EIATTR_MIN_STACK_SIZE
	.align		4
.L_37:
        /*00e4*/ 	.byte	0x04, 0x12
        /*00e6*/ 	.short	(.L_39 - .L_38)
	.align		4
.L_38:
        /*00e8*/ 	.word	index@(_Z18fc2_forward_kernelPKfS0_S0_Pfiii)
        /*00ec*/ 	.word	0x00000000


	//----- nvinfo : EIATTR_MIN_STACK_SIZE
	.align		4
.L_39:
        /*00f0*/ 	.byte	0x04, 0x12
        /*00f2*/ 	.short	(.L_41 - .L_40)
	.align		4
.L_40:
        /*00f4*/ 	.word	index@(_Z18fc1_forward_kernelPKfS0_S0_Pfiii)
        /*00f8*/ 	.word	0x00000000


	//----- nvinfo : EIATTR_MIN_STACK_SIZE
	.align		4
.L_41:
        /*00fc*/ 	.byte	0x04, 0x12
        /*00fe*/ 	.short	(.L_43 - .L_42)
	.align		4
.L_42:
        /*0100*/ 	.word	index@(_Z22linear_backward_kernelPKfS0_PfS1_iii)
        /*0104*/ 	.word	0x00000000


	//----- nvinfo : EIATTR_MIN_STACK_SIZE
	.align		4
.L_43:
        /*0108*/ 	.byte	0x04, 0x12
        /*010a*/ 	.short	(.L_45 - .L_44)
	.align		4
.L_44:
        /*010c*/ 	.word	index@(_Z21linear_forward_kernelPKfS0_S0_Pfiii)
        /*0110*/ 	.word	0x00000000


	//----- nvinfo : EIATTR_MIN_STACK_SIZE
	.align		4
.L_45:
        /*0114*/ 	.byte	0x04, 0x12
        /*0116*/ 	.short	(.L_47 - .L_46)
	.align		4
.L_46:
        /*0118*/ 	.word	index@(_Z15add_bias_kernelPfPKfii)
        /*011c*/ 	.word	0x00000000
.L_47:


//--------------------- .nv.compat                --------------------------
	.section	.nv.compat,"",@"SHT_CUDA_COMPAT_INFO"
	.align	4
        /*0000*/ 	.byte	0x02, 0x09, 0x00, 0x00, 0x02, 0x02, 0x01, 0x00, 0x02, 0x05, 0x05, 0x00, 0x03, 0x07, 0x01, 0x01
        /*0010*/ 	.byte	0x02, 0x03, 0x00, 0x00, 0x02, 0x06, 0x01, 0x00, 0x04, 0x0b, 0x08, 0x00, 0x01, 0x00, 0x00, 0x00
        /*0020*/ 	.byte	0x00, 0x00, 0x00, 0x00


//--------------------- .nv.info._Z22shared_backward_kernelPKfS0_S0_PfS1_iii --------------------------
	.section	.nv.info._Z22shared_backward_kernelPKfS0_S0_PfS1_iii,"",@"SHT_CUDA_INFO"
	.sectionflags	@""
	.align	4


	//----- nvinfo : EIATTR_CUDA_API_VERSION
	.align		4
        /*0000*/ 	.byte	0x04, 0x37
        /*0002*/ 	.short	(.L_49 - .L_48)
.L_48:
        /*0004*/ 	.word	0x00000082


	//----- nvinfo : EIATTR_KPARAM_INFO
	.align		4
.L_49:
        /*0008*/ 	.byte	0x04, 0x17
        /*000a*/ 	.short	(.L_51 - .L_50)
.L_50:
        /*000c*/ 	.word	0x00000000
        /*0010*/ 	.short	0x0007
        /*0012*/ 	.short	0x0030
        /*0014*/ 	.byte	0x00, 0xf0, 0x11, 0x00


	//----- nvinfo : EIATTR_KPARAM_INFO
	.align		4
.L_51:
        /*0018*/ 	.byte	0x04, 0x17
        /*001a*/ 	.short	(.L_53 - .L_52)
.L_52:
        /*001c*/ 	.word	0x00000000
        /*0020*/ 	.short	0x0006
        /*0022*/ 	.short	0x002c
        /*0024*/ 	.byte	0x00, 0xf0, 0x11, 0x00


	//----- nvinfo : EIATTR_KPARAM_INFO
	.align		4
.L_53:
        /*0028*/ 	.byte	0x04, 0x17
        /*002a*/ 	.short	(.L_55 - .L_54)
.L_54:
        /*002c*/ 	.word	0x00000000
        /*0030*/ 	.short	0x0005
        /*0032*/ 	.short	0x0028
        /*0034*/ 	.byte	0x00, 0xf0, 0x11, 0x00


	//----- nvinfo : EIATTR_KPARAM_INFO
	.align		4
.L_55:
        /*0038*/ 	.byte	0x04, 0x17
        /*003a*/ 	.short	(.L_57 - .L_56)
.L_56:
        /*003c*/ 	.word	0x00000000
        /*0040*/ 	.short	0x0004
        /*0042*/ 	.short	0x0020
        /*0044*/ 	.byte	0x00, 0xf5, 0x21, 0x00


	//----- nvinfo : EIATTR_KPARAM_INFO
	.align		4
.L_57:
        /*0048*/ 	.byte	0x04, 0x17
        /*004a*/ 	.short	(.L_59 - .L_58)
.L_58:
        /*004c*/ 	.word	0x00000000
        /*0050*/ 	.short	0x0003
        /*0052*/ 	.short	0x0018
        /*0054*/ 	.byte	0x00, 0xf5, 0x21, 0x00


	//----- nvinfo : EIATTR_KPARAM_INFO
	.align		4
.L_59:
        /*0058*/ 	.byte	0x04, 0x17
        /*005a*/ 	.short	(.L_61 - .L_60)
.L_60:
        /*005c*/ 	.word	0x00000000
        /*0060*/ 	.short	0x0002
        /*0062*/ 	.short	0x0010
        /*0064*/ 	.byte	0x00, 0xf5, 0x21, 0x00


	//----- nvinfo : EIATTR_KPARAM_INFO
	.align		4
.L_61:
        /*0068*/ 	.byte	0x04, 0x17
        /*006a*/ 	.short	(.L_63 - .L_62)
.L_62:
        /*006c*/ 	.word	0x00000000
        /*0070*/ 	.short	0x0001
        /*0072*/ 	.short	0x0008
        /*0074*/ 	.byte	0x00, 0xf5, 0x21, 0x00


	//----- nvinfo : EIATTR_KPARAM_INFO
	.align		4
.L_63:
        /*0078*/ 	.byte	0x04, 0x17
        /*007a*/ 	.short	(.L_65 - .L_64)
.L_64:
        /*007c*/ 	.word	0x00000000
        /*0080*/ 	.short	0x0000
        /*0082*/ 	.short	0x0000
        /*0084*/ 	.byte	0x00, 0xf5, 0x21, 0x00


	//----- nvinfo : EIATTR_SPARSE_MMA_MASK
	.align		4
.L_65:
        /*0088*/ 	.byte	0x03, 0x50
        /*008a*/ 	.short	0x0000


	//----- nvinfo : EIATTR_MAXREG_COUNT
	.align		4
        /*008c*/ 	.byte	0x03, 0x1b
        /*008e*/ 	.short	0x00ff


	//----- nvinfo : EIATTR_MERCURY_ISA_VERSION
	.align		4
        /*0090*/ 	.byte	0x03, 0x5f
        /*0092*/ 	.short	0x0101


	//----- nvinfo : EIATTR_VRC_CTA_INIT_COUNT
	.align		4
        /*0094*/ 	.byte	0x02, 0x4a
	.zero		1
	.zero		1


	//----- nvinfo : EIATTR_EXIT_INSTR_OFFSETS
	.align		4
        /*0098*/ 	.byte	0x04, 0x1c
        /*009a*/ 	.short	(.L_67 - .L_66)


	//   ....[0]....
.L_66:
        /*009c*/ 	.word	0x00000070


	//   ....[1]....
        /*00a0*/ 	.word	0x00000250


	//   ....[2]....
        /*00a4*/ 	.word	0x00000290


	//----- nvinfo : EIATTR_CRS_STACK_SIZE
	.align		4
.L_67:
        /*00a8*/ 	.byte	0x04, 0x1e
        /*00aa*/ 	.short	(.L_69 - .L_68)
.L_68:
        /*00ac*/ 	.word	0x00000000


	//----- nvinfo : EIATTR_CBANK_PARAM_SIZE
	.align		4
.L_69:
        /*00b0*/ 	.byte	0x03, 0x19
        /*00b2*/ 	.short	0x0034


	//----- nvinfo : EIATTR_PARAM_CBANK
	.align		4
        /*00b4*/ 	.byte	0x04, 0x0a
        /*00b6*/ 	.short	(.L_71 - .L_70)
	.align		4
.L_70:
        /*00b8*/ 	.word	index@(.nv.constant0._Z22shared_backward_kernelPKfS0_S0_PfS1_iii)
        /*00bc*/ 	.short	0x0380
        /*00be*/ 	.short	0x0034


	//----- nvinfo : EIATTR_SW_WAR
	.align		4
.L_71:
        /*00c0*/ 	.byte	0x04, 0x36
        /*00c2*/ 	.short	(.L_73 - .L_72)
.L_72:
        /*00c4*/ 	.word	0x00000008
.L_73:


//--------------------- .nv.info._Z19fc1_backward_kernelPKfS0_S0_S0_PfS1_iiii --------------------------
	.section	.nv.info._Z19fc1_backward_kernelPKfS0_S0_S0_PfS1_iiii,"",@"SHT_CUDA_INFO"
	.sectionflags	@""
	.align	4


	//----- nvinfo : EIATTR_CUDA_API_VERSION
	.align		4
        /*0000*/ 	.byte	0x04, 0x37
        /*0002*/ 	.short	(.L_75 - .L_74)
.L_74:
        /*0004*/ 	.word	0x00000082


	//----- nvinfo : EIATTR_KPARAM_INFO
	.align		4
.L_75:
        /*0008*/ 	.byte	0x04, 0x17
        /*000a*/ 	.short	(.L_77 - .L_76)
.L_76:
        /*000c*/ 	.word	0x00000000
        /*0010*/ 	.short	0x0009
        /*0012*/ 	.short	0x003c
        /*0014*/ 	.byte	0x00, 0xf0, 0x11, 0x00


	//----- nvinfo : EIATTR_KPARAM_INFO
	.align		4
.L_77:
        /*0018*/ 	.byte	0x04, 0x17
        /*001a*/ 	.short	(.L_79 - .L_78)
.L_78:
        /*001c*/ 	.word	0x00000000
        /*0020*/ 	.short	0x0008
        /*0022*/ 	.short	0x0038
        /*0024*/ 	.byte	0x00, 0xf0, 0x11, 0x00


	//----- nvinfo : EIATTR_KPARAM_INFO
	.align		4
.L_79:
        /*0028*/ 	.byte	0x04, 0x17
        /*002a*/ 	.short	(.L_81 - .L_80)
.L_80:
        /*002c*/ 	.word	0x00000000
        /*0030*/ 	.short	0x0007
        /*0032*/ 	.short	0x0034
        /*0034*/ 	.byte	0x00, 0xf0, 0x11, 0x00


	//----- nvinfo : EIATTR_KPARAM_INFO
	.align		4
.L_81:
        /*0038*/ 	.byte	0x04, 0x17
        /*003a*/ 	.short	(.L_83 - .L_82)
.L_82:
        /*003c*/ 	.word	0x00000000
        /*0040*/ 	.short	0x0006
        /*0042*/ 	.short	0x0030
        /*0044*/ 	.byte	0x00, 0xf0, 0x11, 0x00


	//----- nvinfo : EIATTR_KPARAM_INFO
	.align		4
.L_83:
        /*0048*/ 	.byte	0x04, 0x17
        /*004a*/ 	.short	(.L_85 - .L_84)
.L_84:
        /*004c*/ 	.word	0x00000000
        /*0050*/ 	.short	0x0005
        /*0052*/ 	.short	0x0028
        /*0054*/ 	.byte	0x00, 0xf5, 0x21, 0x00


	//----- nvinfo : EIATTR_KPARAM_INFO
	.align		4
.L_85:
        /*0058*/ 	.byte	0x04, 0x17
        /*005a*/ 	.short	(.L_87 - .L_86)
.L_86:
        /*005c*/ 	.word	0x00000000
        /*0060*/ 	.short	0x0004
        /*0062*/ 	.short	0x0020
        /*0064*/ 	.byte	0x00, 0xf5, 0x21, 0x00


	//----- nvinfo : EIATTR_KPARAM_INFO
	.align		4
.L_87:
        /*0068*/ 	.byte	0x04, 0x17
        /*006a*/ 	.short	(.L_89 - .L_88)
.L_88:
        /*006c*/ 	.word	0x00000000
        /*0070*/ 	.short	0x0003
        /*0072*/ 	.short	0x0018
        /*0074*/ 	.byte	0x00, 0xf5, 0x21, 0x00


	//----- nvinfo : EIATTR_KPARAM_INFO
	.align		4
.L_89:
        /*0078*/ 	.byte	0x04, 0x17
        /*007a*/ 	.short	(.L_91 - .L_90)
.L_90:
        /*007c*/ 	.word	0x00000000
        /*0080*/ 	.short	0x0002
        /*0082*/ 	.short	0x0010
        /*0084*/ 	.byte	0x00, 0xf5, 0x21, 0x00


	//----- nvinfo : EIATTR_KPARAM_INFO
	.align		4
.L_91:
        /*0088*/ 	.byte	0x04, 0x17
        /*008a*/ 	.short	(.L_93 - .L_92)
.L_92:
        /*008c*/ 	.word	0x00000000
        /*0090*/ 	.short	0x0001
        /*0092*/ 	.short	0x0008
        /*0094*/ 	.byte	0x00, 0xf5, 0x21, 0x00


	//----- nvinfo : EIATTR_KPARAM_INFO
	.align		4
.L_93:
        /*0098*/ 	.byte	0x04, 0x17
        /*009a*/ 	.short	(.L_95 - .L_94)
.L_94:
        /*009c*/ 	.word	0x00000000
        /*00a0*/ 	.short	0x0000
        /*00a2*/ 	.short	0x0000
        /*00a4*/ 	.byte	0x00, 0xf5, 0x21, 0x00


	//----- nvinfo : EIATTR_SPARSE_MMA_MASK
	.align		4
.L_95:
        /*00a8*/ 	.byte	0x03, 0x50
        /*00aa*/ 	.short	0x0000


	//----- nvinfo : EIATTR_MAXREG_COUNT
	.align		4
        /*00ac*/ 	.byte	0x03, 0x1b
        /*00ae*/ 	.short	0x00ff


	//----- nvinfo : EIATTR_NUM_BARRIERS
	.align		4
        /*00b0*/ 	.byte	0x02, 0x4c
        /*00b2*/ 	.byte	0x01
	.zero		1


	//----- nvinfo : EIATTR_MERCURY_ISA_VERSION
	.align		4
        /*00b4*/ 	.byte	0x03, 0x5f
        /*00b6*/ 	.short	0x0101


	//----- nvinfo : EIATTR_VRC_CTA_INIT_COUNT
	.align		4
        /*00b8*/ 	.byte	0x02, 0x4a
	.zero		1
	.zero		1


	//----- nvinfo : EIATTR_EXIT_INSTR_OFFSETS
	.align		4
        /*00bc*/ 	.byte	0x04, 0x1c
        /*00be*/ 	.short	(.L_97 - .L_96)


	//   ....[0]....
.L_96:
        /*00c0*/ 	.word	0x00000070


	//   ....[1]....
        /*00c4*/ 	.word	0x000003c0


	//   ....[2]....
        /*00c8*/ 	.word	0x00000fc0


	//----- nvinfo : EIATTR_CRS_STACK_SIZE
	.align		4
.L_97:
        /*00cc*/ 	.byte	0x04, 0x1e
        /*00ce*/ 	.short	(.L_99 - .L_98)
.L_98:
        /*00d0*/ 	.word	0x00000000


	//----- nvinfo : EIATTR_CBANK_PARAM_SIZE
	.align		4
.L_99:
        /*00d4*/ 	.byte	0x03, 0x19
        /*00d6*/ 	.short	0x0040


	//----- nvinfo : EIATTR_PARAM_CBANK
	.align		4
        /*00d8*/ 	.byte	0x04, 0x0a
        /*00da*/ 	.short	(.L_101 - .L_100)
	.align		4
.L_100:
        /*00dc*/ 	.word	index@(.nv.constant0._Z19fc1_backward_kernelPKfS0_S0_S0_PfS1_iiii)
        /*00e0*/ 	.short	0x0380
        /*00e2*/ 	.short	0x0040


	//----- nvinfo : EIATTR_SW_WAR
	.align		4
.L_101:
        /*00e4*/ 	.byte	0x04, 0x36
        /*00e6*/ 	.short	(.L_103 - .L_102)
.L_102:
        /*00e8*/ 	.word	0x00000008
.L_103:


//--------------------- .nv.info._Z19fc2_backward_kernelPKfS0_PfS1_iii --------------------------
	.section	.nv.info._Z19fc2_backward_kernelPKfS0_PfS1_iii,"",@"SHT_CUDA_INFO"
	.sectionflags	@""
	.align	4


	//----- nvinfo : EIATTR_CUDA_API_VERSION
	.align		4
        /*0000*/ 	.byte	0x04, 0x37
        /*0002*/ 	.short	(.L_105 - .L_104)
.L_104:
        /*0004*/ 	.word	0x00000082


	//----- nvinfo : EIATTR_KPARAM_INFO
	.align		4
.L_105:
        /*0008*/ 	.byte	0x04, 0x17
        /*000a*/ 	.short	(.L_107 - .L_106)
.L_106:
        /*000c*/ 	.word	0x00000000
        /*0010*/ 	.short	0x0006
        /*0012*/ 	.short	0x0028
        /*0014*/ 	.byte	0x00, 0xf0, 0x11, 0x00


	//----- nvinfo : EIATTR_KPARAM_INFO
	.align		4
.L_107:
        /*0018*/ 	.byte	0x04, 0x17
        /*001a*/ 	.short	(.L_109 - .L_108)
.L_108:
        /*001c*/ 	.word	0x00000000
        /*0020*/ 	.short	0x0005
        /*0022*/ 	.short	0x0024
        /*0024*/ 	.byte	0x00, 0xf0, 0x11, 0x00


	//----- nvinfo : EIATTR_KPARAM_INFO
	.align		4
.L_109:
        /*0028*/ 	.byte	0x04, 0x17
        /*002a*/ 	.short	(.L_111 - .L_110)
.L_110:
        /*002c*/ 	.word	0x00000000
        /*0030*/ 	.short	0x0004
        /*0032*/ 	.short	0x0020
        /*0034*/ 	.byte	0x00, 0xf0, 0x11, 0x00


	//----- nvinfo : EIATTR_KPARAM_INFO
	.align		4
.L_111:
        /*0038*/ 	.byte	0x04, 0x17
        /*003a*/ 	.short	(.L_113 - .L_112)
.L_112:
        /*003c*/ 	.word	0x00000000
        /*0040*/ 	.short	0x0003
        /*0042*/ 	.short	0x0018
        /*0044*/ 	.byte	0x00, 0xf5, 0x21, 0x00


	//----- nvinfo : EIATTR_KPARAM_INFO
	.align		4
.L_113:
        /*0048*/ 	.byte	0x04, 0x17
        /*004a*/ 	.short	(.L_115 - .L_114)
.L_114:
        /*004c*/ 	.word	0x00000000
        /*0050*/ 	.short	0x0002
        /*0052*/ 	.short	0x0010
        /*0054*/ 	.byte	0x00, 0xf5, 0x21, 0x00


	//----- nvinfo : EIATTR_KPARAM_INFO
	.align		4
.L_115:
        /*0058*/ 	.byte	0x04, 0x17
        /*005a*/ 	.short	(.L_117 - .L_116)
.L_116:
        /*005c*/ 	.word	0x00000000
        /*0060*/ 	.short	0x0001
        /*0062*/ 	.short	0x0008
        /*0064*/ 	.byte	0x00, 0xf5, 0x21, 0x00


	//----- nvinfo : EIATTR_KPARAM_INFO
	.align		4
.L_117:
        /*0068*/ 	.byte	0x04, 0x17
        /*006a*/ 	.short	(.L_119 - .L_118)
.L_118:
        /*006c*/ 	.word	0x00000000
        /*0070*/ 	.short	0x0000
        /*0072*/ 	.short	0x0000
        /*0074*/ 	.byte	0x00, 0xf5, 0x21, 0x00


	//----- nvinfo : EIATTR_SPARSE_MMA_MASK
	.align		4
.L_119:
        /*0078*/ 	.byte	0x03, 0x50
        /*007a*/ 	.short	0x0000


	//----- nvinfo : EIATTR_MAXREG_COUNT
	.align		4
        /*007c*/ 	.byte	0x03, 0x1b
        /*007e*/ 	.short	0x00ff


	//----- nvinfo : EIATTR_NUM_BARRIERS
	.align		4
        /*0080*/ 	.byte	0x02, 0x4c
        /*0082*/ 	.byte	0x01
	.zero		1


	//----- nvinfo : EIATTR_MERCURY_ISA_VERSION
	.align		4
        /*0084*/ 	.byte	0x03, 0x5f
        /*0086*/ 	.short	0x0101


	//----- nvinfo : EIATTR_VRC_CTA_INIT_COUNT
	.align		4
        /*0088*/ 	.byte	0x02, 0x4a
	.zero		1
	.zero		1


	//----- nvinfo : EIATTR_EXIT_INSTR_OFFSETS
	.align		4
        /*008c*/ 	.byte	0x04, 0x1c
        /*008e*/ 	.short	(.L_121 - .L_120)


	//   ....[0]....
.L_120:
        /*0090*/ 	.word	0x00000360


	//   ....[1]....
        /*0094*/ 	.word	0x000003c0


	//----- nvinfo : EIATTR_CRS_STACK_SIZE
	.align		4
.L_121:
        /*0098*/ 	.byte	0x04, 0x1e
        /*009a*/ 	.short	(.L_123 - .L_122)
.L_122:
        /*009c*/ 	.word	0x00000000


	//----- nvinfo : EIATTR_CBANK_PARAM_SIZE
	.align		4
.L_123:
        /*00a0*/ 	.byte	0x03, 0x19
        /*00a2*/ 	.short	0x002c


	//----- nvinfo : EIATTR_PARAM_CBANK
	.align		4
        /*00a4*/ 	.byte	0x04, 0x0a
        /*00a6*/ 	.short	(.L_125 - .L_124)
	.align		4
.L_124:
        /*00a8*/ 	.word	index@(.nv.constant0._Z19fc2_backward_kernelPKfS0_PfS1_iii)
        /*00ac*/ 	.short	0x0380
        /*00ae*/ 	.short	0x002c


	//----- nvinfo : EIATTR_SW_WAR
	.align		4
.L_125:
        /*00b0*/ 	.byte	0x04, 0x36
        /*00b2*/ 	.short	(.L_127 - .L_126)
.L_126:
        /*00b4*/ 	.word	0x00000008
.L_127:


//--------------------- .nv.info._Z18fc2_forward_kernelPKfS0_S0_Pfiii --------------------------
	.section	.nv.info._Z18fc2_forward_kernelPKfS0_S0_Pfiii,"",@"SHT_CUDA_INFO"
	.sectionflags	@""
	.align	4


	//----- nvinfo : EIATTR_CUDA_API_VERSION
	.align		4
        /*0000*/ 	.byte	0x04, 0x37
        /*0002*/ 	.short	(.L_129 - .L_128)
.L_128:
        /*0004*/ 	.word	0x00000082


	//----- nvinfo : EIATTR_KPARAM_INFO
	.align		4
.L_129:
        /*0008*/ 	.byte	0x04, 0x17
        /*000a*/ 	.short	(.L_131 - .L_130)
.L_130:
        /*000c*/ 	.word	0x00000000
        /*0010*/ 	.short	0x0006
        /*0012*/ 	.short	0x0028
        /*0014*/ 	.byte	0x00, 0xf0, 0x11, 0x00


	//----- nvinfo : EIATTR_KPARAM_INFO
	.align		4
.L_131:
        /*0018*/ 	.byte	0x04, 0x17
        /*001a*/ 	.short	(.L_133 - .L_132)
.L_132:
        /*001c*/ 	.word	0x00000000
        /*0020*/ 	.short	0x0005
        /*0022*/ 	.short	0x0024
        /*0024*/ 	.byte	0x00, 0xf0, 0x11, 0x00


	//----- nvinfo : EIATTR_KPARAM_INFO
	.align		4
.L_133:
        /*0028*/ 	.byte	0x04, 0x17
        /*002a*/ 	.short	(.L_135 - .L_134)
.L_134:
        /*002c*/ 	.word	0x00000000
        /*0030*/ 	.short	0x0004
        /*0032*/ 	.short	0x0020
        /*0034*/ 	.byte	0x00, 0xf0, 0x11, 0x00


	//----- nvinfo : EIATTR_KPARAM_INFO
	.align		4
.L_135:
        /*0038*/ 	.byte	0x04, 0x17
        /*003a*/ 	.short	(.L_137 - .L_136)
.L_136:
        /*003c*/ 	.word	0x00000000
        /*0040*/ 	.short	0x0003
        /*0042*/ 	.short	0x0018
        /*0044*/ 	.byte	0x00, 0xf5, 0x21, 0x00


	//----- nvinfo : EIATTR_KPARAM_INFO
	.align		4
.L_137:
        /*0048*/ 	.byte	0x04, 0x17
        /*004a*/ 	.short	(.L_139 - .L_138)
.L_138:
        /*004c*/ 	.word	0x00000000
        /*0050*/ 	.short	0x0002
        /*0052*/ 	.short	0x0010
        /*0054*/ 	.byte	0x00, 0xf5, 0x21, 0x00


	//----- nvinfo : EIATTR_KPARAM_INFO
	.align		4
.L_139:
        /*0058*/ 	.byte	0x04, 0x17
        /*005a*/ 	.short	(.L_141 - .L_140)
.L_140:
        /*005c*/ 	.word	0x00000000
        /*0060*/ 	.short	0x0001
        /*0062*/ 	.short	0x0008
        /*0064*/ 	.byte	0x00, 0xf5, 0x21, 0x00


	//----- nvinfo : EIATTR_KPARAM_INFO
	.align		4
.L_141:
        /*0068*/ 	.byte	0x04, 0x17
        /*006a*/ 	.short	(.L_143 - .L_142)
.L_142:
        /*006c*/ 	.word	0x00000000
        /*0070*/ 	.short	0x0000
        /*0072*/ 	.short	0x0000
        /*0074*/ 	.byte	0x00, 0xf5, 0x21, 0x00


	//----- nvinfo : EIATTR_SPARSE_MMA_MASK
	.align		4
.L_143:
        /*0078*/ 	.byte	0x03, 0x50
        /*007a*/ 	.short	0x0000


	//----- nvinfo : EIATTR_MAXREG_COUNT
	.align		4
        /*007c*/ 	.byte	0x03, 0x1b
        /*007e*/ 	.short	0x00ff


	//----- nvinfo : EIATTR_MERCURY_ISA_VERSION
	.align		4
        /*0080*/ 	.byte	0x03, 0x5f
        /*0082*/ 	.short	0x0101


	//----- nvinfo : EIATTR_COOP_GROUP_MASK_REGIDS
	.align		4
        /*0084*/ 	.byte	0x04, 0x29
        /*0086*/ 	.short	(.L_145 - .L_144)


	//   ....[0]....
.L_144:
        /*0088*/ 	.word	0xffffffff


	//   ....[1]....
        /*008c*/ 	.word	0xffffffff


	//   ....[2]....
        /*0090*/ 	.word	0xffffffff


	//   ....[3]....
        /*0094*/ 	.word	0xffffffff


	//   ....[4]....
        /*0098*/ 	.word	0xffffffff


	//----- nvinfo : EIATTR_COOP_GROUP_INSTR_OFFSETS
	.align		4
.L_145:
        /*009c*/ 	.byte	0x04, 0x28
        /*009e*/ 	.short	(.L_147 - .L_146)


	//   ....[0]....
.L_146:
        /*00a0*/ 	.word	0x00000d40


	//   ....[1]....
        /*00a4*/ 	.word	0x00000d70


	//   ....[2]....
        /*00a8*/ 	.word	0x00000d90


	//   ....[3]....
        /*00ac*/ 	.word	0x00000db0


	//   ....[4]....
        /*00b0*/ 	.word	0x00000dd0


	//----- nvinfo : EIATTR_VRC_CTA_INIT_COUNT
	.align		4
.L_147:
        /*00b4*/ 	.byte	0x02, 0x4a
	.zero		1
	.zero		1


	//----- nvinfo : EIATTR_EXIT_INSTR_OFFSETS
	.align		4
        /*00b8*/ 	.byte	0x04, 0x1c
        /*00ba*/ 	.short	(.L_149 - .L_148)


	//   ....[0]....
.L_148:
        /*00bc*/ 	.word	0x000000b0


	//   ....[1]....
        /*00c0*/ 	.word	0x00000de0


	//   ....[2]....
        /*00c4*/ 	.word	0x00000e70


	//----- nvinfo : EIATTR_CRS_STACK_SIZE
	.align		4
.L_149:
        /*00c8*/ 	.byte	0x04, 0x1e
        /*00ca*/ 	.short	(.L_151 - .L_150)
.L_150:
        /*00cc*/ 	.word	0x00000000


	//----- nvinfo : EIATTR_CBANK_PARAM_SIZE
	.align		4
.L_151:
        /*00d0*/ 	.byte	0x03, 0x19
        /*00d2*/ 	.short	0x002c


	//----- nvinfo : EIATTR_PARAM_CBANK
	.align		4
        /*00d4*/ 	.byte	0x04, 0x0a
        /*00d6*/ 	.short	(.L_153 - .L_152)
	.align		4
.L_152:
        /*00d8*/ 	.word	index@(.nv.constant0._Z18fc2_forward_kernelPKfS0_S0_Pfiii)
        /*00dc*/ 	.short	0x0380
        /*00de*/ 	.short	0x002c


	//----- nvinfo : EIATTR_SW_WAR
	.align		4
.L_153:
        /*00e0*/ 	.byte	0x04, 0x36
        /*00e2*/ 	.short	(.L_155 - .L_154)
.L_154:
        /*00e4*/ 	.word	0x00000008
.L_155:


//--------------------- .nv.info._Z18fc1_forward_kernelPKfS0_S0_Pfiii --------------------------
	.section	.nv.info._Z18fc1_forward_kernelPKfS0_S0_Pfiii,"",@"SHT_CUDA_INFO"
	.sectionflags	@""
	.align	4


	//----- nvinfo : EIATTR_CUDA_API_VERSION
	.align		4
        /*0000*/ 	.byte	0x04, 0x37
        /*0002*/ 	.short	(.L_157 - .L_156)
.L_156:
        /*0004*/ 	.word	0x00000082


	//----- nvinfo : EIATTR_KPARAM_INFO
	.align		4
.L_157:
        /*0008*/ 	.byte	0x04, 0x17
        /*000a*/ 	.short	(.L_159 - .L_158)
.L_158:
        /*000c*/ 	.word	0x00000000
        /*0010*/ 	.short	0x0006
        /*0012*/ 	.short	0x0028
        /*0014*/ 	.byte	0x00, 0xf0, 0x11, 0x00


	//----- nvinfo : EIATTR_KPARAM_INFO
	.align		4
.L_159:
        /*0018*/ 	.byte	0x04, 0x17
        /*001a*/ 	.short	(.L_161 - .L_160)
.L_160:
        /*001c*/ 	.word	0x00000000
        /*0020*/ 	.short	0x0005
        /*0022*/ 	.short	0x0024
        /*0024*/ 	.byte	0x00, 0xf0, 0x11, 0x00


	//----- nvinfo : EIATTR_KPARAM_INFO
	.align		4
.L_161:
        /*0028*/ 	.byte	0x04, 0x17
        /*002a*/ 	.short	(.L_163 - .L_162)
.L_162:
        /*002c*/ 	.word	0x00000000
        /*0030*/ 	.short	0x0004
        /*0032*/ 	.short	0x0020
        /*0034*/ 	.byte	0x00, 0xf0, 0x11, 0x00


	//----- nvinfo : EIATTR_KPARAM_INFO
	.align		4
.L_163:
        /*0038*/ 	.byte	0x04, 0x17
        /*003a*/ 	.short	(.L_165 - .L_164)
.L_164:
        /*003c*/ 	.word	0x00000000
        /*0040*/ 	.short	0x0003
        /*0042*/ 	.short	0x0018
        /*0044*/ 	.byte	0x00, 0xf5, 0x21, 0x00


	//----- nvinfo : EIATTR_KPARAM_INFO
	.align		4
.L_165:
        /*0048*/ 	.byte	0x04, 0x17
        /*004a*/ 	.short	(.L_167 - .L_166)
.L_166:
        /*004c*/ 	.word	0x00000000
        /*0050*/ 	.short	0x0002
        /*0052*/ 	.short	0x0010
        /*0054*/ 	.byte	0x00, 0xf5, 0x21, 0x00


	//----- nvinfo : EIATTR_KPARAM_INFO
	.align		4
.L_167:
        /*0058*/ 	.byte	0x04, 0x17
        /*005a*/ 	.short	(.L_169 - .L_168)
.L_168:
        /*005c*/ 	.word	0x00000000
        /*0060*/ 	.short	0x0001
        /*0062*/ 	.short	0x0008
        /*0064*/ 	.byte	0x00, 0xf5, 0x21, 0x00


	//----- nvinfo : EIATTR_KPARAM_INFO
	.align		4
.L_169:
        /*0068*/ 	.byte	0x04, 0x17
        /*006a*/ 	.short	(.L_171 - .L_170)
.L_170:
        /*006c*/ 	.word	0x00000000
        /*0070*/ 	.short	0x0000
        /*0072*/ 	.short	0x0000
        /*0074*/ 	.byte	0x00, 0xf5, 0x21, 0x00


	//----- nvinfo : EIATTR_SPARSE_MMA_MASK
	.align		4
.L_171:
        /*0078*/ 	.byte	0x03, 0x50
        /*007a*/ 	.short	0x0000


	//----- nvinfo : EIATTR_MAXREG_COUNT
	.align		4
        /*007c*/ 	.byte	0x03, 0x1b
        /*007e*/ 	.short	0x00ff


	//----- nvinfo : EIATTR_NUM_BARRIERS
	.align		4
        /*0080*/ 	.byte	0x02, 0x4c
        /*0082*/ 	.byte	0x01
	.zero		1


	//----- nvinfo : EIATTR_MERCURY_ISA_VERSION
	.align		4
        /*0084*/ 	.byte	0x03, 0x5f
        /*0086*/ 	.short	0x0101


	//----- nvinfo : EIATTR_VRC_CTA_INIT_COUNT
	.align		4
        /*0088*/ 	.byte	0x02, 0x4a
	.zero		1
	.zero		1


	//----- nvinfo : EIATTR_EXIT_INSTR_OFFSETS
	.align		4
        /*008c*/ 	.byte	0x04, 0x1c
        /*008e*/ 	.short	(.L_173 - .L_172)


	//   ....[0]....
.L_172:
        /*0090*/ 	.word	0x000000a0


	//   ....[1]....
        /*0094*/ 	.word	0x00000b70


	//----- nvinfo : EIATTR_CBANK_PARAM_SIZE
	.align		4
.L_173:
        /*0098*/ 	.byte	0x03, 0x19
        /*009a*/ 	.short	0x002c


	//----- nvinfo : EIATTR_PARAM_CBANK
	.align		4
        /*009c*/ 	.byte	0x04, 0x0a
        /*009e*/ 	.short	(.L_175 - .L_174)
	.align		4
.L_174:
        /*00a0*/ 	.word	index@(.nv.constant0._Z18fc1_forward_kernelPKfS0_S0_Pfiii)
        /*00a4*/ 	.short	0x0380
        /*00a6*/ 	.short	0x002c


	//----- nvinfo : EIATTR_SW_WAR
	.align		4
.L_175:
        /*00a8*/ 	.byte	0x04, 0x36
        /*00aa*/ 	.short	(.L_177 - .L_176)
.L_176:
        /*00ac*/ 	.word	0x00000008
.L_177:


//--------------------- .nv.info._Z22linear_backward_kernelPKfS0_PfS1_iii --------------------------
	.section	.nv.info._Z22linear_backward_kernelPKfS0_PfS1_iii,"",@"SHT_CUDA_INFO"
	.sectionflags	@""
	.align	4


	//----- nvinfo : EIATTR_CUDA_API_VERSION
	.align		4
        /*0000*/ 	.byte	0x04, 0x37
        /*0002*/ 	.short	(.L_179 - .L_178)
.L_178:
        /*0004*/ 	.word	0x00000082


	//----- nvinfo : EIATTR_KPARAM_INFO
	.align		4
.L_179:
        /*0008*/ 	.byte	0x04, 0x17
        /*000a*/ 	.short	(.L_181 - .L_180)
.L_180:
        /*000c*/ 	.word	0x00000000
        /*0010*/ 	.short	0x0006
        /*0012*/ 	.short	0x0028
        /*0014*/ 	.byte	0x00, 0xf0, 0x11, 0x00


	//----- nvinfo : EIATTR_KPARAM_INFO
	.align		4
.L_181:
        /*0018*/ 	.byte	0x04, 0x17
        /*001a*/ 	.short	(.L_183 - .L_182)
.L_182:
        /*001c*/ 	.word	0x00000000
        /*0020*/ 	.short	0x0005
        /*0022*/ 	.short	0x0024
        /*0024*/ 	.byte	0x00, 0xf0, 0x11, 0x00


	//----- nvinfo : EIATTR_KPARAM_INFO
	.align		4
.L_183:
        /*0028*/ 	.byte	0x04, 0x17
        /*002a*/ 	.short	(.L_185 - .L_184)
.L_184:
        /*002c*/ 	.word	0x00000000
        /*0030*/ 	.short	0x0004
        /*0032*/ 	.short	0x0020
        /*0034*/ 	.byte	0x00, 0xf0, 0x11, 0x00


	//----- nvinfo : EIATTR_KPARAM_INFO
	.align		4
.L_185:
        /*0038*/ 	.byte	0x04, 0x17
        /*003a*/ 	.short	(.L_187 - .L_186)
.L_186:
        /*003c*/ 	.word	0x00000000
        /*0040*/ 	.short	0x0003
        /*0042*/ 	.short	0x0018
        /*0044*/ 	.byte	0x00, 0xf5, 0x21, 0x00


	//----- nvinfo : EIATTR_KPARAM_INFO
	.align		4
.L_187:
        /*0048*/ 	.byte	0x04, 0x17
        /*004a*/ 	.short	(.L_189 - .L_188)
.L_188:
        /*004c*/ 	.word	0x00000000
        /*0050*/ 	.short	0x0002
        /*0052*/ 	.short	0x0010
        /*0054*/ 	.byte	0x00, 0xf5, 0x21, 0x00


	//----- nvinfo : EIATTR_KPARAM_INFO
	.align		4
.L_189:
        /*0058*/ 	.byte	0x04, 0x17
        /*005a*/ 	.short	(.L_191 - .L_190)
.L_190:
        /*005c*/ 	.word	0x00000000
        /*0060*/ 	.short	0x0001
        /*0062*/ 	.short	0x0008
        /*0064*/ 	.byte	0x00, 0xf5, 0x21, 0x00


	//----- nvinfo : EIATTR_KPARAM_INFO
	.align		4
.L_191:
        /*0068*/ 	.byte	0x04, 0x17
        /*006a*/ 	.short	(.L_193 - .L_192)
.L_192:
        /*006c*/ 	.word	0x00000000
        /*0070*/ 	.short	0x0000
        /*0072*/ 	.short	0x0000
        /*0074*/ 	.byte	0x00, 0xf5, 0x21, 0x00


	//----- nvinfo : EIATTR_SPARSE_MMA_MASK
	.align		4
.L_193:
        /*0078*/ 	.byte	0x03, 0x50
        /*007a*/ 	.short	0x0000


	//----- nvinfo : EIATTR_MAXREG_COUNT
	.align		4
        /*007c*/ 	.byte	0x03, 0x1b
        /*007e*/ 	.short	0x00ff


	//----- nvinfo : EIATTR_NUM_BARRIERS
	.align		4
        /*0080*/ 	.byte	0x02, 0x4c
        /*0082*/ 	.byte	0x01
	.zero		1


	//----- nvinfo : EIATTR_MERCURY_ISA_VERSION
	.align		4
        /*0084*/ 	.byte	0x03, 0x5f
        /*0086*/ 	.short	0x0101


	//----- nvinfo : EIATTR_VRC_CTA_INIT_COUNT
	.align		4
        /*0088*/ 	.byte	0x02, 0x4a
	.zero		1
	.zero		1


	//----- nvinfo : EIATTR_EXIT_INSTR_OFFSETS
	.align		4
        /*008c*/ 	.byte	0x04, 0x1c
        /*008e*/ 	.short	(.L_195 - .L_194)


	//   ....[0]....
.L_194:
        /*0090*/ 	.word	0x00000360


	//   ....[1]....
        /*0094*/ 	.word	0x000003c0


	//----- nvinfo : EIATTR_CRS_STACK_SIZE
	.align		4
.L_195:
        /*0098*/ 	.byte	0x04, 0x1e
        /*009a*/ 	.short	(.L_197 - .L_196)
.L_196:
        /*009c*/ 	.word	0x00000000


	//----- nvinfo : EIATTR_CBANK_PARAM_SIZE
	.align		4
.L_197:
        /*00a0*/ 	.byte	0x03, 0x19
        /*00a2*/ 	.short	0x002c


	//----- nvinfo : EIATTR_PARAM_CBANK
	.align		4
        /*00a4*/ 	.byte	0x04, 0x0a
        /*00a6*/ 	.short	(.L_199 - .L_198)
	.align		4
.L_198:
        /*00a8*/ 	.word	index@(.nv.constant0._Z22linear_backward_kernelPKfS0_PfS1_iii)
        /*00ac*/ 	.short	0x0380
        /*00ae*/ 	.short	0x002c


	//----- nvinfo : EIATTR_SW_WAR
	.align		4
.L_199:
        /*00b0*/ 	.byte	0x04, 0x36
        /*00b2*/ 	.short	(.L_201 - .L_200)
.L_200:
        /*00b4*/ 	.word	0x00000008
.L_201:


//--------------------- .nv.info._Z21linear_forward_kernelPKfS0_S0_Pfiii --------------------------
	.section	.nv.info._Z21linear_forward_kernelPKfS0_S0_Pfiii,"",@"SHT_CUDA_INFO"
	.sectionflags	@""
	.align	4


	//----- nvinfo : EIATTR_CUDA_API_VERSION
	.align		4
        /*0000*/ 	.byte	0x04, 0x37
        /*0002*/ 	.short	(.L_203 - .L_202)
.L_202:
        /*0004*/ 	.word	0x00000082


	//----- nvinfo : EIATTR_KPARAM_INFO
	.align		4
.L_203:
        /*0008*/ 	.byte	0x04, 0x17
        /*000a*/ 	.short	(.L_205 - .L_204)
.L_204:
        /*000c*/ 	.word	0x00000000
        /*0010*/ 	.short	0x0006
        /*0012*/ 	.short	0x0028
        /*0014*/ 	.byte	0x00, 0xf0, 0x11, 0x00


	//----- nvinfo : EIATTR_KPARAM_INFO
	.align		4
.L_205:
        /*0018*/ 	.byte	0x04, 0x17
        /*001a*/ 	.short	(.L_207 - .L_206)
.L_206:
        /*001c*/ 	.word	0x00000000
        /*0020*/ 	.short	0x0005
        /*0022*/ 	.short	0x0024
        /*0024*/ 	.byte	0x00, 0xf0, 0x11, 0x00


	//----- nvinfo : EIATTR_KPARAM_INFO
	.align		4
.L_207:
        /*0028*/ 	.byte	0x04, 0x17
        /*002a*/ 	.short	(.L_209 - .L_208)
.L_208:
        /*002c*/ 	.word	0x00000000
        /*0030*/ 	.short	0x0004
        /*0032*/ 	.short	0x0020
        /*0034*/ 	.byte	0x00, 0xf0, 0x11, 0x00


	//----- nvinfo : EIATTR_KPARAM_INFO
	.align		4
.L_209:
        /*0038*/ 	.byte	0x04, 0x17
        /*003a*/ 	.short	(.L_211 - .L_210)
.L_210:
        /*003c*/ 	.word	0x00000000
        /*0040*/ 	.short	0x0003
        /*0042*/ 	.short	0x0018
        /*0044*/ 	.byte	0x00, 0xf5, 0x21, 0x00


	//----- nvinfo : EIATTR_KPARAM_INFO
	.align		4
.L_211:
        /*0048*/ 	.byte	0x04, 0x17
        /*004a*/ 	.short	(.L_213 - .L_212)
.L_212:
        /*004c*/ 	.word	0x00000000
        /*0050*/ 	.short	0x0002
        /*0052*/ 	.short	0x0010
        /*0054*/ 	.byte	0x00, 0xf5, 0x21, 0x00


	//----- nvinfo : EIATTR_KPARAM_INFO
	.align		4
.L_213:
        /*0058*/ 	.byte	0x04, 0x17
        /*005a*/ 	.short	(.L_215 - .L_214)
.L_214:
        /*005c*/ 	.word	0x00000000
        /*0060*/ 	.short	0x0001
        /*0062*/ 	.short	0x0008
        /*0064*/ 	.byte	0x00, 0xf5, 0x21, 0x00


	//----- nvinfo : EIATTR_KPARAM_INFO
	.align		4
.L_215:
        /*0068*/ 	.byte	0x04, 0x17
        /*006a*/ 	.short	(.L_217 - .L_216)
.L_216:
        /*006c*/ 	.word	0x00000000
        /*0070*/ 	.short	0x0000
        /*0072*/ 	.short	0x0000
        /*0074*/ 	.byte	0x00, 0xf5, 0x21, 0x00


	//----- nvinfo : EIATTR_SPARSE_MMA_MASK
	.align		4
.L_217:
        /*0078*/ 	.byte	0x03, 0x50
        /*007a*/ 	.short	0x0000


	//----- nvinfo : EIATTR_MAXREG_COUNT
	.align		4
        /*007c*/ 	.byte	0x03, 0x1b
        /*007e*/ 	.short	0x00ff


	//----- nvinfo : EIATTR_NUM_BARRIERS
	.align		4
        /*0080*/ 	.byte	0x02, 0x4c
        /*0082*/ 	.byte	0x01
	.zero		1


	//----- nvinfo : EIATTR_MERCURY_ISA_VERSION
	.align		4
        /*0084*/ 	.byte	0x03, 0x5f
        /*0086*/ 	.short	0x0101


	//----- nvinfo : EIATTR_VRC_CTA_INIT_COUNT
	.align		4
        /*0088*/ 	.byte	0x02, 0x4a
	.zero		1
	.zero		1


	//----- nvinfo : EIATTR_EXIT_INSTR_OFFSETS
	.align		4
        /*008c*/ 	.byte	0x04, 0x1c
        /*008e*/ 	.short	(.L_219 - .L_218)


	//   ....[0]....
.L_218:
        /*0090*/ 	.word	0x000000a0


	//   ....[1]....
        /*0094*/ 	.word	0x00000a60


	//----- nvinfo : EIATTR_CBANK_PARAM_SIZE
	.align		4
.L_219:
        /*0098*/ 	.byte	0x03, 0x19
        /*009a*/ 	.short	0x002c


	//----- nvinfo : EIATTR_PARAM_CBANK
	.align		4
        /*009c*/ 	.byte	0x04, 0x0a
        /*009e*/ 	.short	(.L_221 - .L_220)
	.align		4
.L_220:
        /*00a0*/ 	.word	index@(.nv.constant0._Z21linear_forward_kernelPKfS0_S0_Pfiii)
        /*00a4*/ 	.short	0x0380
        /*00a6*/ 	.short	0x002c


	//----- nvinfo : EIATTR_SW_WAR
	.align		4
.L_221:
        /*00a8*/ 	.byte	0x04, 0x36
        /*00aa*/ 	.short	(.L_223 - .L_222)
.L_222:
        /*00ac*/ 	.word	0x00000008
.L_223:


//--------------------- .nv.info._Z15add_bias_kernelPfPKfii --------------------------
	.section	.nv.info._Z15add_bias_kernelPfPKfii,"",@"SHT_CUDA_INFO"
	.sectionflags	@""
	.align	4


	//----- nvinfo : EIATTR_CUDA_API_VERSION
	.align		4
        /*0000*/ 	.byte	0x04, 0x37
        /*0002*/ 	.short	(.L_225 - .L_224)
.L_224:
        /*0004*/ 	.word	0x00000082


	//----- nvinfo : EIATTR_KPARAM_INFO
	.align		4
.L_225:
        /*0008*/ 	.byte	0x04, 0x17
        /*000a*/ 	.short	(.L_227 - .L_226)
.L_226:
        /*000c*/ 	.word	0x00000000
        /*0010*/ 	.short	0x0003
        /*0012*/ 	.short	0x0014
        /*0014*/ 	.byte	0x00, 0xf0, 0x11, 0x00


	//----- nvinfo : EIATTR_KPARAM_INFO
	.align		4
.L_227:
        /*0018*/ 	.byte	0x04, 0x17
        /*001a*/ 	.short	(.L_229 - .L_228)
.L_228:
        /*001c*/ 	.word	0x00000000
        /*0020*/ 	.short	0x0002
        /*0022*/ 	.short	0x0010
        /*0024*/ 	.byte	0x00, 0xf0, 0x11, 0x00


	//----- nvinfo : EIATTR_KPARAM_INFO
	.align		4
.L_229:
        /*0028*/ 	.byte	0x04, 0x17
        /*002a*/ 	.short	(.L_231 - .L_230)
.L_230:
        /*002c*/ 	.word	0x00000000
        /*0030*/ 	.short	0x0001
        /*0032*/ 	.short	0x0008
        /*0034*/ 	.byte	0x00, 0xf5, 0x21, 0x00


	//----- nvinfo : EIATTR_KPARAM_INFO
	.align		4
.L_231:
        /*0038*/ 	.byte	0x04, 0x17
        /*003a*/ 	.short	(.L_233 - .L_232)
.L_232:
        /*003c*/ 	.word	0x00000000
        /*0040*/ 	.short	0x0000
        /*0042*/ 	.short	0x0000
        /*0044*/ 	.byte	0x00, 0xf5, 0x21, 0x00


	//----- nvinfo : EIATTR_SPARSE_MMA_MASK
	.align		4
.L_233:
        /*0048*/ 	.byte	0x03, 0x50
        /*004a*/ 	.short	0x0000


	//----- nvinfo : EIATTR_MAXREG_COUNT
	.align		4
        /*004c*/ 	.byte	0x03, 0x1b
        /*004e*/ 	.short	0x00ff


	//----- nvinfo : EIATTR_MERCURY_ISA_VERSION
	.align		4
        /*0050*/ 	.byte	0x03, 0x5f
        /*0052*/ 	.short	0x0101


	//----- nvinfo : EIATTR_VRC_CTA_INIT_COUNT
	.align		4
        /*0054*/ 	.byte	0x02, 0x4a
	.zero		1
	.zero		1


	//----- nvinfo : EIATTR_EXIT_INSTR_OFFSETS
	.align		4
        /*0058*/ 	.byte	0x04, 0x1c
        /*005a*/ 	.short	(.L_235 - .L_234)


	//   ....[0]....
.L_234:
        /*005c*/ 	.word	0x00000080


	//   ....[1]....
        /*0060*/ 	.word	0x00000270


	//----- nvinfo : EIATTR_CBANK_PARAM_SIZE
	.align		4
.L_235:
        /*0064*/ 	.byte	0x03, 0x19
        /*0066*/ 	.short	0x0018


	//----- nvinfo : EIATTR_PARAM_CBANK
	.align		4
        /*0068*/ 	.byte	0x04, 0x0a
        /*006a*/ 	.short	(.L_237 - .L_236)
	.align		4
.L_236:
        /*006c*/ 	.word	index@(.nv.constant0._Z15add_bias_kernelPfPKfii)
        /*0070*/ 	.short	0x0380
        /*0072*/ 	.short	0x0018


	//----- nvinfo : EIATTR_SW_WAR
	.align		4
.L_237:
        /*0074*/ 	.byte	0x04, 0x36
        /*0076*/ 	.short	(.L_239 - .L_238)
.L_238:
        /*0078*/ 	.word	0x00000008
.L_239:


//--------------------- .nv.callgraph             --------------------------
	.section	.nv.callgraph,"",@"SHT_CUDA_CALLGRAPH"
	.align	4
	.sectionentsize	8
	.align		4
        /*0000*/ 	.word	0x00000000
	.align		4
        /*0004*/ 	.word	0xffffffff
	.align		4
        /*0008*/ 	.word	0x00000000
	.align		4
        /*000c*/ 	.word	0xfffffffe
	.align		4
        /*0010*/ 	.word	0x00000000
	.align		4
        /*0014*/ 	.word	0xfffffffd
	.align		4
        /*0018*/ 	.word	0x00000000
	.align		4
        /*001c*/ 	.word	0xfffffffc


//--------------------- .text._Z22shared_backward_kernelPKfS0_S0_PfS1_iii --------------------------
	.section	.text._Z22shared_backward_kernelPKfS0_S0_PfS1_iii,"ax",@progbits
	.align	128
        .global         _Z22shared_backward_kernelPKfS0_S0_PfS1_iii
        .type           _Z22shared_backward_kernelPKfS0_S0_PfS1_iii,@function
        .size           _Z22shared_backward_kernelPKfS0_S0_PfS1_iii,(.L_x_52 - _Z22shared_backward_kernelPKfS0_S0_PfS1_iii)
        .other          _Z22shared_backward_kernelPKfS0_S0_PfS1_iii,@"STO_CUDA_ENTRY STV_DEFAULT"
_Z22shared_backward_kernelPKfS0_S0_PfS1_iii:
.text._Z22shared_backward_kernelPKfS0_S0_PfS1_iii:
[----:B------:R-:W-:Y:S01]  /*0000*/  LDC R1, c[0x0][0x37c] ;  /* 0x0000df00ff017b82 */ /* 0x000fe20000000800 */
[----:B------:R-:W0:Y:S07]  /*0010*/  S2R R0, SR_CTAID.X ;  /* 0x0000000000007919 */ /* 0x000e2e0000002500 */
[----:B------:R-:W1:Y:S08]  /*0020*/  S2UR UR6, SR_CTAID.Y ;  /* 0x00000000000679c3 */ /* 0x000e700000002600 */
[----:B------:R-:W1:Y:S08]  /*0030*/  LDC R2, c[0x0][0x3b0] ;  /* 0x0000ec00ff027b82 */ /* 0x000e700000000800 */
[----:B------:R-:W0:Y:S01]  /*0040*/  LDC R7, c[0x0][0x3ac] ;  /* 0x0000eb00ff077b82 */ /* 0x000e220000000800 */
[----:B-1----:R-:W-:-:S04]  /*0050*/  ISETP.LE.AND P0, PT, R2, UR6, PT ;  /* 0x0000000602007c0c */ /* 0x002fc8000bf03270 */
[----:B0-----:R-:W-:-:S13]  /*0060*/  ISETP.GE.OR P0, PT, R0, R7, P0 ;  /* 0x000000070000720c */ /* 0x001fda0000706670 */
[----:B------:R-:W-:Y:S05]  /*0070*/  @P0 EXIT ;  /* 0x000000000000094d */ /* 0x000fea0003800000 */
[----:B------:R-:W0:Y:S01]  /*0080*/  LDC.64 R2, c[0x0][0x388] ;  /* 0x0000e200ff027b82 */ /* 0x000e220000000a00 */
[----:B------:R-:W1:Y:S01]  /*0090*/  LDCU.64 UR4, c[0x0][0x358] ;  /* 0x00006b00ff0477ac */ /* 0x000e620008000a00 */
[----:B------:R-:W-:-:S06]  /*00a0*/  IMAD R7, R7, UR6, R0 ;  /* 0x0000000607077c24 */ /* 0x000fcc000f8e0200 */
[----:B------:R-:W2:Y:S01]  /*00b0*/  LDC.64 R4, c[0x0][0x390] ;  /* 0x0000e400ff047b82 */ /* 0x000ea20000000a00 */
[----:B------:R-:W3:Y:S07]  /*00c0*/  S2R R13, SR_TID.X ;  /* 0x00000000000d7919 */ /* 0x000eee0000002100 */
[----:B------:R-:W3:Y:S01]  /*00d0*/  LDC R12, c[0x0][0x3a8] ;  /* 0x0000ea00ff0c7b82 */ /* 0x000ee20000000800 */
[----:B0-----:R-:W-:-:S06]  /*00e0*/  IMAD.WIDE.U32 R2, R7, 0x4, R2 ;  /* 0x0000000407027825 */ /* 0x001fcc00078e0002 */
[----:B-1----:R-:W4:Y:S01]  /*00f0*/  LDG.E.CONSTANT R2, desc[UR4][R2.64] ;  /* 0x0000000402027981 */ /* 0x002f22000c1e9900 */
[----:B--2---:R-:W-:-:S06]  /*0100*/  IMAD.WIDE.U32 R4, R7, 0x4, R4 ;  /* 0x0000000407047825 */ /* 0x004fcc00078e0004 */
[----:B------:R-:W4:Y:S01]  /*0110*/  LDG.E.CONSTANT R5, desc[UR4][R4.64] ;  /* 0x0000000404057981 */ /* 0x000f22000c1e9900 */
[C---:B---3--:R-:W-:Y:S01]  /*0120*/  ISETP.GE.AND P1, PT, R13.reuse, R12, PT ;  /* 0x0000000c0d00720c */ /* 0x048fe20003f26270 */
[----:B------:R-:W-:Y:S01]  /*0130*/  BSSY.RECONVERGENT B0, `(.L_x_0) ;  /* 0x0000011000007945 */ /* 0x000fe20003800200 */
[----:B------:R-:W-:Y:S01]  /*0140*/  ISETP.NE.AND P0, PT, R13, RZ, PT ;  /* 0x000000ff0d00720c */ /* 0x000fe20003f05270 */
[----:B----4-:R-:W-:-:S10]  /*0150*/  FADD R11, R2, R5 ;  /* 0x00000005020b7221 */ /* 0x010fd40000000000 */
[----:B------:R-:W-:Y:S05]  /*0160*/  @P1 BRA `(.L_x_1) ;  /* 0x0000000000341947 */ /* 0x000fea0003800000 */
[----:B------:R-:W0:Y:S08]  /*0170*/  LDC R10, c[0x0][0x360] ;  /* 0x0000d800ff0a7b82 */ /* 0x000e300000000800 */
[----:B------:R-:W1:Y:S08]  /*0180*/  LDC.64 R6, c[0x0][0x380] ;  /* 0x0000e000ff067b82 */ /* 0x000e700000000a00 */
[----:B------:R-:W2:Y:S02]  /*0190*/  LDC.64 R8, c[0x0][0x398] ;  /* 0x0000e600ff087b82 */ /* 0x000ea40000000a00 */
.L_x_2:
[----:B------:R-:W-:-:S04]  /*01a0*/  IMAD R3, R12, UR6, R13 ;  /* 0x000000060c037c24 */ /* 0x000fc8000f8e020d */
[----:B-1----:R-:W-:-:S06]  /*01b0*/  IMAD.WIDE R2, R3, 0x4, R6 ;  /* 0x0000000403027825 */ /* 0x002fcc00078e0206 */
[----:B---3--:R-:W3:Y:S01]  /*01c0*/  LDG.E.CONSTANT R2, desc[UR4][R2.64] ;  /* 0x0000000402027981 */ /* 0x008ee2000c1e9900 */
[----:B------:R-:W-:Y:S01]  /*01d0*/  IMAD R5, R0, R12, R13 ;  /* 0x0000000c00057224 */ /* 0x000fe200078e020d */
[----:B0-----:R-:W-:-:S03]  /*01e0*/  IADD3 R13, PT, PT, R10, R13, RZ ;  /* 0x0000000d0a0d7210 */ /* 0x001fc60007ffe0ff */
[----:B--2---:R-:W-:Y:S01]  /*01f0*/  IMAD.WIDE R4, R5, 0x4, R8 ;  /* 0x0000000405047825 */ /* 0x004fe200078e0208 */
[----:B------:R-:W-:-:S03]  /*0200*/  ISETP.GE.AND P1, PT, R13, R12, PT ;  /* 0x0000000c0d00720c */ /* 0x000fc60003f26270 */
[----:B---3--:R-:W-:-:S05]  /*0210*/  FMUL R15, R11, R2 ;  /* 0x000000020b0f7220 */ /* 0x008fca0000400000 */
[----:B------:R3:W-:Y:S05]  /*0220*/  REDG.E.ADD.F32.FTZ.RN.STRONG.GPU desc[UR4][R4.64], R15 ;  /* 0x0000000f040079a6 */ /* 0x0007ea000c12f304 */
[----:B------:R-:W-:Y:S05]  /*0230*/  @!P1 BRA `(.L_x_2) ;  /* 0xfffffffc00d89947 */ /* 0x000fea000383ffff */
.L_x_1:
[----:B------:R-:W-:Y:S05]  /*0240*/  BSYNC.RECONVERGENT B0 ;  /* 0x0000000000007941 */ /* 0x000fea0003800200 */
.L_x_0:
[----:B------:R-:W-:Y:S05]  /*0250*/  @P0 EXIT ;  /* 0x000000000000094d */ /* 0x000fea0003800000 */
[----:B------:R-:W0:Y:S02]  /*0260*/  LDC.64 R2, c[0x0][0x3a0] ;  /* 0x0000e800ff027b82 */ /* 0x000e240000000a00 */
[----:B0-----:R-:W-:-:S05]  /*0270*/  IMAD.WIDE.U32 R2, R0, 0x4, R2 ;  /* 0x0000000400027825 */ /* 0x001fca00078e0002 */
[----:B------:R-:W-:Y:S01]  /*0280*/  REDG.E.ADD.F32.FTZ.RN.STRONG.GPU desc[UR4][R2.64], R11 ;  /* 0x0000000b020079a6 */ /* 0x000fe2000c12f304 */
[----:B------:R-:W-:Y:S05]  /*0290*/  EXIT ;  /* 0x000000000000794d */ /* 0x000fea0003800000 */
.L_x_3:
[----:B------:R-:W-:-:S00]  /*02a0*/  BRA `(.L_x_3) ;  /* 0xfffffffc00fc7947 */ /* 0x000fc0000383ffff */
[----:B------:R-:W-:-:S00]  /*02b0*/  NOP ;  /* 0x0000000000007918 */ /* 0x000fc00000000000 */
        /* <DEDUP_REMOVED lines=12> */
.L_x_52:


//--------------------- .text._Z19fc1_backward_kernelPKfS0_S0_S0_PfS1_iiii --------------------------
	.section	.text._Z19fc1_backward_kernelPKfS0_S0_S0_PfS1_iiii,"ax",@progbits
	.align	128
        .global         _Z19fc1_backward_kernelPKfS0_S0_S0_PfS1_iiii
        .type           _Z19fc1_backward_kernelPKfS0_S0_S0_PfS1_iiii,@function
        .size           _Z19fc1_backward_kernelPKfS0_S0_S0_PfS1_iiii,(.L_x_53 - _Z19fc1_backward_kernelPKfS0_S0_S0_PfS1_iiii)
        .other          _Z19fc1_backward_kernelPKfS0_S0_S0_PfS1_iiii,@"STO_CUDA_ENTRY STV_DEFAULT"
_Z19fc1_backward_kernelPKfS0_S0_S0_PfS1_iiii:
.text._Z19fc1_backward_kernelPKfS0_S0_S0_PfS1_iiii:
        /* <DEDUP_REMOVED lines=10> */
[----:B------:R-:W-:Y:S01]  /*00a0*/  IMAD R5, R15, UR12, R0 ;  /* 0x0000000c0f057c24 */ /* 0x000fe2000f8e0200 */
[----:B------:R-:W2:Y:S05]  /*00b0*/  S2R R6, SR_TID.X ;  /* 0x0000000000067919 */ /* 0x000eaa0000002100 */
[----:B------:R-:W2:Y:S01]  /*00c0*/  LDC R16, c[0x0][0x3b8] ;  /* 0x0000ee00ff107b82 */ /* 0x000ea20000000800 */
[----:B0-----:R-:W-:-:S05]  /*00d0*/  IMAD.WIDE.U32 R2, R5, 0x4, R2 ;  /* 0x0000000405027825 */ /* 0x001fca00078e0002 */
[----:B-1----:R0:W5:Y:S01]  /*00e0*/  LDG.E.CONSTANT R7, desc[UR10][R2.64] ;  /* 0x0000000a02077981 */ /* 0x002162000c1e9900 */
[----:B------:R-:W-:Y:S01]  /*00f0*/  BSSY.RECONVERGENT B0, `(.L_x_4) ;  /* 0x0000013000007945 */ /* 0x000fe20003800200 */
[----:B------:R-:W-:Y:S01]  /*0100*/  HFMA2 R12, -RZ, RZ, 0, 0 ;  /* 0x00000000ff0c7431 */ /* 0x000fe200000001ff */
[----:B--2---:R-:W-:-:S13]  /*0110*/  ISETP.GE.AND P0, PT, R6, R16, PT ;  /* 0x000000100600720c */ /* 0x004fda0003f06270 */
[----:B0-----:R-:W-:Y:S05]  /*0120*/  @P0 BRA `(.L_x_5) ;  /* 0x00000000003c0947 */ /* 0x001fea0003800000 */
[----:B------:R-:W0:Y:S01]  /*0130*/  LDC R14, c[0x0][0x360] ;  /* 0x0000d800ff0e7b82 */ /* 0x000e220000000800 */
[----:B------:R-:W-:Y:S02]  /*0140*/  MOV R12, RZ ;  /* 0x000000ff000c7202 */ /* 0x000fe40000000f00 */
[----:B------:R-:W-:-:S05]  /*0150*/  MOV R13, R6 ;  /* 0x00000006000d7202 */ /* 0x000fca0000000f00 */
[----:B------:R-:W1:Y:S08]  /*0160*/  LDC.64 R2, c[0x0][0x390] ;  /* 0x0000e400ff027b82 */ /* 0x000e700000000a00 */
[----:B------:R-:W2:Y:S02]  /*0170*/  LDC.64 R4, c[0x0][0x398] ;  /* 0x0000e600ff047b82 */ /* 0x000ea40000000a00 */
.L_x_6:
[----:B------:R-:W-:Y:S02]  /*0180*/  IMAD R9, R13, R15, R0 ;  /* 0x0000000f0d097224 */ /* 0x000fe400078e0200 */
[----:B------:R-:W-:Y:S02]  /*0190*/  IMAD R11, R16, UR12, R13 ;  /* 0x0000000c100b7c24 */ /* 0x000fe4000f8e020d */
[----:B--2---:R-:W-:-:S04]  /*01a0*/  IMAD.WIDE R8, R9, 0x4, R4 ;  /* 0x0000000409087825 */ /* 0x004fc800078e0204 */
[----:B-1----:R-:W-:Y:S02]  /*01b0*/  IMAD.WIDE R10, R11, 0x4, R2 ;  /* 0x000000040b0a7825 */ /* 0x002fe400078e0202 */
[----:B------:R-:W2:Y:S04]  /*01c0*/  LDG.E.CONSTANT R9, desc[UR10][R8.64] ;  /* 0x0000000a08097981 */ /* 0x000ea8000c1e9900 */
[----:B------:R-:W2:Y:S01]  /*01d0*/  LDG.E.CONSTANT R10, desc[UR10][R10.64] ;  /* 0x0000000a0a0a7981 */ /* 0x000ea2000c1e9900 */
[----:B0-----:R-:W-:-:S04]  /*01e0*/  IADD3 R13, PT, PT, R14, R13, RZ ;  /* 0x0000000d0e0d7210 */ /* 0x001fc80007ffe0ff */
[----:B------:R-:W-:Y:S01]  /*01f0*/  ISETP.GE.AND P0, PT, R13, R16, PT ;  /* 0x000000100d00720c */ /* 0x000fe20003f06270 */
[----:B--2---:R-:W-:-:S12]  /*0200*/  FFMA R12, R9, R10, R12 ;  /* 0x0000000a090c7223 */ /* 0x004fd8000000000c */
[----:B------:R-:W-:Y:S05]  /*0210*/  @!P0 BRA `(.L_x_6) ;  /* 0xfffffffc00d88947 */ /* 0x000fea000383ffff */
.L_x_5:
[----:B------:R-:W-:Y:S05]  /*0220*/  BSYNC.RECONVERGENT B0 ;  /* 0x0000000000007941 */ /* 0x000fea0003800200 */
.L_x_4:
[----:B------:R-:W0:Y:S01]  /*0230*/  S2UR UR5, SR_CgaCtaId ;  /* 0x00000000000579c3 */ /* 0x000e220000008800 */
[----:B-----5:R-:W-:Y:S01]  /*0240*/  FMUL R7, R7, R7 ;  /* 0x0000000707077220 */ /* 0x020fe20000400000 */
[----:B------:R-:W-:Y:S01]  /*0250*/  UMOV UR4, 0x400 ;  /* 0x0000040000047882 */ /* 0x000fe20000000000 */
[----:B------:R-:W1:Y:S01]  /*0260*/  LDCU UR6, c[0x0][0x360] ;  /* 0x00006c00ff0677ac */ /* 0x000e620008000800 */
[----:B------:R-:W-:Y:S01]  /*0270*/  ISETP.NE.AND P0, PT, R6, RZ, PT ;  /* 0x000000ff0600720c */ /* 0x000fe20003f05270 */
[----:B------:R-:W-:-:S04]  /*0280*/  FADD R7, -R7, 1 ;  /* 0x3f80000007077421 */ /* 0x000fc80000000100 */
[----:B------:R-:W-:Y:S01]  /*0290*/  FMUL R7, R7, R12 ;  /* 0x0000000c07077220 */ /* 0x000fe20000400000 */
[----:B-1----:R-:W-:Y:S02]  /*02a0*/  UISETP.GE.U32.AND UP0, UPT, UR6, 0x2, UPT ;  /* 0x000000020600788c */ /* 0x002fe4000bf06070 */
[----:B0-----:R-:W-:-:S06]  /*02b0*/  ULEA UR4, UR5, UR4, 0x18 ;  /* 0x0000000405047291 */ /* 0x001fcc000f8ec0ff */
[----:B------:R-:W-:-:S05]  /*02c0*/  LEA R2, R6, UR4, 0x2 ;  /* 0x0000000406027c11 */ /* 0x000fca000f8e10ff */
[----:B------:R0:W-:Y:S01]  /*02d0*/  STS [R2], R7 ;  /* 0x0000000702007388 */ /* 0x0001e20000000800 */
[----:B------:R-:W-:Y:S06]  /*02e0*/  BAR.SYNC.DEFER_BLOCKING 0x0 ;  /* 0x0000000000007b1d */ /* 0x000fec0000010000 */
[----:B------:R-:W-:Y:S05]  /*02f0*/  BRA.U !UP0, `(.L_x_7) ;  /* 0x0000000108307547 */ /* 0x000fea000b800000 */
[----:B------:R-:W-:-:S07]  /*0300*/  IMAD.U32 R3, RZ, RZ, UR6 ;  /* 0x00000006ff037e24 */ /* 0x000fce000f8e00ff */
.L_x_8:
[----:B0-----:R-:W-:-:S04]  /*0310*/  SHF.R.U32.HI R7, RZ, 0x1, R3 ;  /* 0x00000001ff077819 */ /* 0x001fc80000011603 */
[----:B------:R-:W-:-:S13]  /*0320*/  ISETP.GE.U32.AND P1, PT, R6, R7, PT ;  /* 0x000000070600720c */ /* 0x000fda0003f26070 */
[----:B------:R-:W-:Y:S01]  /*0330*/  @!P1 LEA R4, R7, R2, 0x2 ;  /* 0x0000000207049211 */ /* 0x000fe200078e10ff */
[----:B------:R-:W-:Y:S05]  /*0340*/  @!P1 LDS R5, [R2] ;  /* 0x0000000002059984 */ /* 0x000fea0000000800 */
[----:B------:R-:W0:Y:S02]  /*0350*/  @!P1 LDS R4, [R4] ;  /* 0x0000000004049984 */ /* 0x000e240000000800 */
[----:B0-----:R-:W-:-:S05]  /*0360*/  @!P1 FADD R5, R4, R5 ;  /* 0x0000000504059221 */ /* 0x001fca0000000000 */
[----:B------:R1:W-:Y:S01]  /*0370*/  @!P1 STS [R2], R5 ;  /* 0x0000000502009388 */ /* 0x0003e20000000800 */
[----:B------:R-:W-:Y:S01]  /*0380*/  BAR.SYNC.DEFER_BLOCKING 0x0 ;  /* 0x0000000000007b1d */ /* 0x000fe20000010000 */
[----:B------:R-:W-:Y:S02]  /*0390*/  ISETP.GT.U32.AND P1, PT, R3, 0x3, PT ;  /* 0x000000030300780c */ /* 0x000fe40003f24070 */
[----:B------:R-:W-:-:S11]  /*03a0*/  MOV R3, R7 ;  /* 0x0000000700037202 */ /* 0x000fd60000000f00 */
[----:B-1----:R-:W-:Y:S05]  /*03b0*/  @P1 BRA `(.L_x_8) ;  /* 0xfffffffc00d41947 */ /* 0x002fea000383ffff */
.L_x_7:
[----:B------:R-:W-:Y:S05]  /*03c0*/  @P0 EXIT ;  /* 0x000000000000094d */ /* 0x000fea0003800000 */
[----:B------:R-:W1:Y:S01]  /*03d0*/  S2UR UR5, SR_CgaCtaId ;  /* 0x00000000000579c3 */ /* 0x000e620000008800 */
[----:B------:R-:W-:Y:S01]  /*03e0*/  UMOV UR4, 0x400 ;  /* 0x0000040000047882 */ /* 0x000fe20000000000 */
[----:B------:R-:W2:Y:S02]  /*03f0*/  LDCU UR6, c[0x0][0x3b0] ;  /* 0x00007600ff0677ac */ /* 0x000ea40008000800 */
[----:B--2---:R-:W-:Y:S02]  /*0400*/  UISETP.GE.AND UP0, UPT, UR6, 0x1, UPT ;  /* 0x000000010600788c */ /* 0x004fe4000bf06270 */
[----:B-1----:R-:W-:-:S09]  /*0410*/  ULEA UR4, UR5, UR4, 0x18 ;  /* 0x0000000405047291 */ /* 0x002fd2000f8ec0ff */
[----:B------:R-:W1:Y:S01]  /*0420*/  LDS R6, [UR4] ;  /* 0x00000004ff067984 */ /* 0x000e620008000800 */
[----:B------:R-:W-:Y:S05]  /*0430*/  BRA.U !UP0, `(.L_x_9) ;  /* 0x0000000908d47547 */ /* 0x000fea000b800000 */
[----:B------:R-:W-:Y:S01]  /*0440*/  UISETP.GE.U32.AND UP1, UPT, UR6, 0x10, UPT ;  /* 0x000000100600788c */ /* 0x000fe2000bf26070 */
[----:B------:R-:W-:Y:S02]  /*0450*/  HFMA2 R8, -RZ, RZ, 0, 0 ;  /* 0x00000000ff087431 */ /* 0x000fe400000001ff */
[----:B0-----:R-:W-:Y:S01]  /*0460*/  IMAD R7, R0, UR6, RZ ;  /* 0x0000000600077c24 */ /* 0x001fe2000f8e02ff */
[----:B------:R-:W-:Y:S02]  /*0470*/  ULOP3.LUT UP0, UR9, UR6, 0xf, URZ, 0xc0, !UPT ;  /* 0x0000000f06097892 */ /* 0x000fe4000f80c0ff */
[----:B------:R-:W-:-:S03]  /*0480*/  UIMAD UR7, UR12, UR6, URZ ;  /* 0x000000060c0772a4 */ /* 0x000fc6000f8e02ff */
[----:B------:R-:W-:Y:S09]  /*0490*/  BRA.U !UP1, `(.L_x_10) ;  /* 0x0000000509187547 */ /* 0x000ff2000b800000 */
[----:B------:R-:W0:Y:S01]  /*04a0*/  LDC.64 R2, c[0x0][0x3a0] ;  /* 0x0000e800ff027b82 */ /* 0x000e220000000a00 */
[----:B------:R-:W2:Y:S01]  /*04b0*/  LDCU.64 UR4, c[0x0][0x380] ;  /* 0x00007000ff0477ac */ /* 0x000ea20008000a00 */
[----:B------:R-:W-:-:S06]  /*04c0*/  ULOP3.LUT UR8, UR6, 0x7ffffff0, URZ, 0xc0, !UPT ;  /* 0x7ffffff006087892 */ /* 0x000fcc000f8ec0ff */
[----:B------:R-:W-:Y:S01]  /*04d0*/  MOV R8, UR8 ;  /* 0x0000000800087c02 */ /* 0x000fe20008000f00 */
[----:B--2---:R-:W-:-:S04]  /*04e0*/  UIMAD.WIDE.U32 UR4, UR7, 0x4, UR4 ;  /* 0x00000004070478a5 */ /* 0x004fc8000f8e0004 */
[----:B------:R-:W-:Y:S01]  /*04f0*/  UIADD3 UR13, UP1, UPT, UR4, 0x20, URZ ;  /* 0x00000020040d7890 */ /* 0x000fe2000ff3e0ff */
[----:B0-----:R-:W-:-:S03]  /*0500*/  IMAD.WIDE.U32 R2, R7, 0x4, R2 ;  /* 0x0000000407027825 */ /* 0x001fc600078e0002 */
[----:B------:R-:W-:Y:S01]  /*0510*/  UIADD3.X UR4, UPT, UPT, URZ, UR5, URZ, UP1, !UPT ;  /* 0x00000005ff047290 */ /* 0x000fe20008ffe4ff */
[----:B------:R-:W-:Y:S01]  /*0520*/  IADD3 R12, P0, PT, R2, 0x20, RZ ;  /* 0x00000020020c7810 */ /* 0x000fe20007f1e0ff */
[----:B------:R-:W-:Y:S01]  /*0530*/  UIADD3 UR5, UPT, UPT, -UR8, URZ, URZ ;  /* 0x000000ff08057290 */ /* 0x000fe2000fffe1ff */
[----:B------:R-:W-:-:S03]  /*0540*/  MOV R2, UR13 ;  /* 0x0000000d00027c02 */ /* 0x000fc60008000f00 */
[----:B------:R-:W-:Y:S01]  /*0550*/  IMAD.X R22, RZ, RZ, R3, P0 ;  /* 0x000000ffff167224 */ /* 0x000fe200000e0603 */
[----:B------:R-:W-:-:S07]  /*0560*/  MOV R3, UR4 ;  /* 0x0000000400037c02 */ /* 0x000fce0008000f00 */
.L_x_11:
[----:B------:R-:W1:Y:S04]  /*0570*/  LDG.E.CONSTANT R5, desc[UR10][R2.64+-0x20] ;  /* 0xffffe00a02057981 */ /* 0x000e68000c1e9900 */
[----:B------:R-:W2:Y:S04]  /*0580*/  LDG.E.CONSTANT R16, desc[UR10][R2.64+-0x1c] ;  /* 0xffffe40a02107981 */ /* 0x000ea8000c1e9900 */
[----:B------:R-:W3:Y:S04]  /*0590*/  LDG.E.CONSTANT R18, desc[UR10][R2.64+-0x18] ;  /* 0xffffe80a02127981 */ /* 0x000ee8000c1e9900 */
[----:B------:R-:W4:Y:S04]  /*05a0*/  LDG.E.CONSTANT R20, desc[UR10][R2.64+-0x14] ;  /* 0xffffec0a02147981 */ /* 0x000f28000c1e9900 */
[----:B------:R-:W5:Y:S04]  /*05b0*/  LDG.E.CONSTANT R10, desc[UR10][R2.64+-0x10] ;  /* 0xfffff00a020a7981 */ /* 0x000f68000c1e9900 */
        /* <DEDUP_REMOVED lines=10> */
[----:B------:R-:W5:Y:S01]  /*0660*/  LDG.E.CONSTANT R11, desc[UR10][R2.64+0x1c] ;  /* 0x00001c0a020b7981 */ /* 0x000f62000c1e9900 */
[----:B------:R-:W-:-:S02]  /*0670*/  IMAD.MOV.U32 R4, RZ, RZ, R12 ;  /* 0x000000ffff047224 */ /* 0x000fc400078e000c */
[C---:B-1----:R-:W-:Y:S01]  /*0680*/  FMUL R14, R6.reuse, R5 ;  /* 0x00000005060e7220 */ /* 0x042fe20000400000 */
[----:B------:R-:W-:Y:S01]  /*0690*/  MOV R5, R22 ;  /* 0x0000001600057202 */ /* 0x000fe20000000f00 */
[----:B--2---:R-:W-:-:S04]  /*06a0*/  FMUL R16, R6, R16 ;  /* 0x0000001006107220 */ /* 0x004fc80000400000 */
[----:B------:R0:W-:Y:S01]  /*06b0*/  REDG.E.ADD.F32.FTZ.RN.STRONG.GPU desc[UR10][R4.64+-0x20], R14 ;  /* 0xffffe00e040079a6 */ /* 0x0001e2000c12f30a */
[----:B---3--:R-:W-:-:S03]  /*06c0*/  FMUL R18, R6, R18 ;  /* 0x0000001206127220 */ /* 0x008fc60000400000 */
[----:B------:R0:W-:Y:S01]  /*06d0*/  REDG.E.ADD.F32.FTZ.RN.STRONG.GPU desc[UR10][R4.64+-0x1c], R16 ;  /* 0xffffe410040079a6 */ /* 0x0001e2000c12f30a */
[----:B----4-:R-:W-:-:S03]  /*06e0*/  FMUL R20, R6, R20 ;  /* 0x0000001406147220 */ /* 0x010fc60000400000 */
[----:B------:R0:W-:Y:S01]  /*06f0*/  REDG.E.ADD.F32.FTZ.RN.STRONG.GPU desc[UR10][R4.64+-0x18], R18 ;  /* 0xffffe812040079a6 */ /* 0x0001e2000c12f30a */
[----:B-----5:R-:W-:-:S03]  /*0700*/  FMUL R10, R6, R10 ;  /* 0x0000000a060a7220 */ /* 0x020fc60000400000 */
[----:B------:R0:W-:Y:S01]  /*0710*/  REDG.E.ADD.F32.FTZ.RN.STRONG.GPU desc[UR10][R4.64+-0x14], R20 ;  /* 0xffffec14040079a6 */ /* 0x0001e2000c12f30a */
[----:B------:R-:W-:-:S03]  /*0720*/  FMUL R29, R6, R29 ;  /* 0x0000001d061d7220 */ /* 0x000fc60000400000 */
        /* <DEDUP_REMOVED lines=20> */
[----:B------:R0:W-:Y:S04]  /*0870*/  REDG.E.ADD.F32.FTZ.RN.STRONG.GPU desc[UR10][R4.64+0x18], R13 ;  /* 0x0000180d040079a6 */ /* 0x0001e8000c12f30a */
[----:B------:R0:W-:Y:S01]  /*0880*/  REDG.E.ADD.F32.FTZ.RN.STRONG.GPU desc[UR10][R4.64+0x1c], R11 ;  /* 0x00001c0b040079a6 */ /* 0x0001e2000c12f30a */
[----:B------:R-:W-:-:S04]  /*0890*/  UIADD3 UR5, UPT, UPT, UR5, 0x10, URZ ;  /* 0x0000001005057890 */ /* 0x000fc8000fffe0ff */
[----:B------:R-:W-:Y:S01]  /*08a0*/  UISETP.NE.AND UP1, UPT, UR5, URZ, UPT ;  /* 0x000000ff0500728c */ /* 0x000fe2000bf25270 */
[----:B------:R-:W-:Y:S02]  /*08b0*/  IADD3 R2, P0, PT, R2, 0x40, RZ ;  /* 0x0000004002027810 */ /* 0x000fe40007f1e0ff */
[----:B------:R-:W-:Y:S02]  /*08c0*/  IADD3 R12, P1, PT, R4, 0x40, RZ ;  /* 0x00000040040c7810 */ /* 0x000fe40007f3e0ff */
[----:B------:R-:W-:Y:S02]  /*08d0*/  IADD3.X R3, PT, PT, RZ, R3, RZ, P0, !PT ;  /* 0x00000003ff037210 */ /* 0x000fe400007fe4ff */
[----:B------:R-:W-:Y:S02]  /*08e0*/  IADD3.X R22, PT, PT, RZ, R5, RZ, P1, !PT ;  /* 0x00000005ff167210 */ /* 0x000fe40000ffe4ff */
[----:B0-----:R-:W-:Y:S07]  /*08f0*/  BRA.U UP1, `(.L_x_11) ;  /* 0xfffffffd011c7547 */ /* 0x001fee000b83ffff */
.L_x_10:
[----:B------:R-:W-:Y:S05]  /*0900*/  BRA.U !UP0, `(.L_x_9) ;  /* 0x0000000508a07547 */ /* 0x000fea000b800000 */
[----:B------:R-:W-:Y:S02]  /*0910*/  UISETP.GE.U32.AND UP0, UPT, UR9, 0x8, UPT ;  /* 0x000000080900788c */ /* 0x000fe4000bf06070 */
[----:B------:R-:W-:-:S04]  /*0920*/  ULOP3.LUT UR5, UR6, 0x7, URZ, 0xc0, !UPT ;  /* 0x0000000706057892 */ /* 0x000fc8000f8ec0ff */
[----:B------:R-:W-:-:S03]  /*0930*/  UISETP.NE.AND UP1, UPT, UR5, URZ, UPT ;  /* 0x000000ff0500728c */ /* 0x000fc6000bf25270 */
[----:B------:R-:W-:Y:S08]  /*0940*/  BRA.U !UP0, `(.L_x_12) ;  /* 0x0000000108a47547 */ /* 0x000ff0000b800000 */
[----:B------:R-:W0:Y:S01]  /*0950*/  LDC.64 R10, c[0x0][0x380] ;  /* 0x0000e000ff0a7b82 */ /* 0x000e220000000a00 */
[C---:B------:R-:W-:Y:S02]  /*0960*/  IADD3 R2, P0, PT, R8.reuse, UR7, RZ ;  /* 0x0000000708027c10 */ /* 0x040fe4000ff1e0ff */
[----:B------:R-:W-:-:S03]  /*0970*/  IADD3 R3, PT, PT, R8, UR7, RZ ;  /* 0x0000000708037c10 */ /* 0x000fc6000fffe0ff */
[----:B------:R-:W-:Y:S02]  /*0980*/  IMAD.X R4, RZ, RZ, RZ, P0 ;  /* 0x000000ffff047224 */ /* 0x000fe400000e06ff */
[----:B------:R-:W2:Y:S01]  /*0990*/  LDC.64 R16, c[0x0][0x380] ;  /* 0x0000e000ff107b82 */ /* 0x000ea20000000a00 */
[----:B0-----:R-:W-:-:S04]  /*09a0*/  LEA R10, P0, R2, R10, 0x2 ;  /* 0x0000000a020a7211 */ /* 0x001fc800078010ff */
[----:B------:R-:W-:-:S03]  /*09b0*/  LEA.HI.X R11, R2, R11, R4, 0x2, P0 ;  /* 0x0000000b020b7211 */ /* 0x000fc600000f1404 */
[----:B------:R-:W0:Y:S01]  /*09c0*/  LDC.64 R4, c[0x0][0x3a0] ;  /* 0x0000e800ff047b82 */ /* 0x000e220000000a00 */
[----:B--2---:R-:W-:Y:S01]  /*09d0*/  IMAD.WIDE.U32 R16, R3, 0x4, R16 ;  /* 0x0000000403107825 */ /* 0x004fe200078e0010 */
[----:B------:R-:W1:Y:S04]  /*09e0*/  LDG.E.CONSTANT R21, desc[UR10][R10.64+0x4] ;  /* 0x0000040a0a157981 */ /* 0x000e68000c1e9900 */
[----:B------:R-:W2:Y:S02]  /*09f0*/  LDG.E.CONSTANT R23, desc[UR10][R10.64+0x8] ;  /* 0x0000080a0a177981 */ /* 0x000ea4000c1e9900 */
[----:B------:R-:W3:Y:S02]  /*0a00*/  LDC.64 R2, c[0x0][0x3a0] ;  /* 0x0000e800ff027b82 */ /* 0x000ee40000000a00 */
[----:B------:R-:W4:Y:S04]  /*0a10*/  LDG.E.CONSTANT R17, desc[UR10][R16.64] ;  /* 0x0000000a10117981 */ /* 0x000f28000c1e9900 */
[----:B------:R-:W5:Y:S04]  /*0a20*/  LDG.E.CONSTANT R25, desc[UR10][R10.64+0xc] ;  /* 0x00000c0a0a197981 */ /* 0x000f68000c1e9900 */
[----:B------:R-:W5:Y:S04]  /*0a30*/  LDG.E.CONSTANT R27, desc[UR10][R10.64+0x10] ;  /* 0x0000100a0a1b7981 */ /* 0x000f68000c1e9900 */
[----:B------:R-:W5:Y:S04]  /*0a40*/  LDG.E.CONSTANT R15, desc[UR10][R10.64+0x14] ;  /* 0x0000140a0a0f7981 */ /* 0x000f68000c1e9900 */
[----:B------:R-:W5:Y:S04]  /*0a50*/  LDG.E.CONSTANT R9, desc[UR10][R10.64+0x18] ;  /* 0x0000180a0a097981 */ /* 0x000f68000c1e9900 */
[----:B------:R-:W5:Y:S01]  /*0a60*/  LDG.E.CONSTANT R13, desc[UR10][R10.64+0x1c] ;  /* 0x00001c0a0a0d7981 */ /* 0x000f62000c1e9900 */
[----:B------:R-:W-:-:S02]  /*0a70*/  IADD3 R12, P0, PT, R7, R8, RZ ;  /* 0x00000008070c7210 */ /* 0x000fc40007f1e0ff */
[----:B------:R-:W-:Y:S02]  /*0a80*/  IADD3 R19, PT, PT, R7, R8, RZ ;  /* 0x0000000807137210 */ /* 0x000fe40007ffe0ff */
[----:B------:R-:W-:Y:S02]  /*0a90*/  IADD3.X R14, PT, PT, RZ, RZ, RZ, P0, !PT ;  /* 0x000000ffff0e7210 */ /* 0x000fe400007fe4ff */
[----:B---3--:R-:W-:Y:S01]  /*0aa0*/  LEA R2, P0, R12, R2, 0x2 ;  /* 0x000000020c027211 */ /* 0x008fe200078010ff */
[----:B0-----:R-:W-:-:S03]  /*0ab0*/  IMAD.WIDE.U32 R4, R19, 0x4, R4 ;  /* 0x0000000413047825 */ /* 0x001fc600078e0004 */
[----:B------:R-:W-:Y:S01]  /*0ac0*/  LEA.HI.X R3, R12, R3, R14, 0x2, P0 ;  /* 0x000000030c037211 */ /* 0x000fe200000f140e */
[C---:B-1----:R-:W-:Y:S01]  /*0ad0*/  FMUL R21, R6.reuse, R21 ;  /* 0x0000001506157220 */ /* 0x042fe20000400000 */
[C---:B--2---:R-:W-:Y:S01]  /*0ae0*/  FMUL R23, R6.reuse, R23 ;  /* 0x0000001706177220 */ /* 0x044fe20000400000 */
[C---:B----4-:R-:W-:Y:S01]  /*0af0*/  FMUL R17, R6.reuse, R17 ;  /* 0x0000001106117220 */ /* 0x050fe20000400000 */
[----:B-----5:R-:W-:-:S04]  /*0b00*/  FMUL R25, R6, R25 ;  /* 0x0000001906197220 */ /* 0x020fc80000400000 */
        /* <DEDUP_REMOVED lines=9> */
[----:B------:R0:W-:Y:S04]  /*0ba0*/  REDG.E.ADD.F32.FTZ.RN.STRONG.GPU desc[UR10][R2.64+0x14], R15 ;  /* 0x0000140f020079a6 */ /* 0x0001e8000c12f30a */
[----:B------:R0:W-:Y:S04]  /*0bb0*/  REDG.E.ADD.F32.FTZ.RN.STRONG.GPU desc[UR10][R2.64+0x18], R9 ;  /* 0x00001809020079a6 */ /* 0x0001e8000c12f30a */
[----:B------:R0:W-:Y:S01]  /*0bc0*/  REDG.E.ADD.F32.FTZ.RN.STRONG.GPU desc[UR10][R2.64+0x1c], R13 ;  /* 0x00001c0d020079a6 */ /* 0x0001e2000c12f30a */
[----:B------:R-:W-:-:S07]  /*0bd0*/  IADD3 R8, PT, PT, R8, 0x8, RZ ;  /* 0x0000000808087810 */ /* 0x000fce0007ffe0ff */
.L_x_12:
[----:B------:R-:W-:Y:S05]  /*0be0*/  BRA.U !UP1, `(.L_x_9) ;  /* 0x0000000109e87547 */ /* 0x000fea000b800000 */
[----:B------:R-:W-:Y:S02]  /*0bf0*/  UISETP.GE.U32.AND UP0, UPT, UR5, 0x4, UPT ;  /* 0x000000040500788c */ /* 0x000fe4000bf06070 */
[----:B------:R-:W-:-:S04]  /*0c00*/  ULOP3.LUT UR4, UR6, 0x3, URZ, 0xc0, !UPT ;  /* 0x0000000306047892 */ /* 0x000fc8000f8ec0ff */
[----:B------:R-:W-:-:S03]  /*0c10*/  UISETP.NE.AND UP1, UPT, UR4, URZ, UPT ;  /* 0x000000ff0400728c */ /* 0x000fc6000bf25270 */
[----:B------:R-:W-:Y:S08]  /*0c20*/  BRA.U !UP0, `(.L_x_13) ;  /* 0x0000000108747547 */ /* 0x000ff0000b800000 */
[----:B0-----:R-:W0:Y:S01]  /*0c30*/  LDC.64 R12, c[0x0][0x380] ;  /* 0x0000e000ff0c7b82 */ /* 0x001e220000000a00 */
        /* <DEDUP_REMOVED lines=12> */
[----:B------:R-:W5:Y:S01]  /*0d00*/  LDG.E.CONSTANT R19, desc[UR10][R12.64+0xc] ;  /* 0x00000c0a0c137981 */ /* 0x000f62000c1e9900 */
[----:B------:R-:W-:-:S02]  /*0d10*/  IADD3 R14, P0, PT, R7, R8, RZ ;  /* 0x00000008070e7210 */ /* 0x000fc40007f1e0ff */
[----:B------:R-:W-:Y:S02]  /*0d20*/  IADD3 R9, PT, PT, R7, R8, RZ ;  /* 0x0000000807097210 */ /* 0x000fe40007ffe0ff */
[----:B------:R-:W-:-:S03]  /*0d30*/  IADD3.X R16, PT, PT, RZ, RZ, RZ, P0, !PT ;  /* 0x000000ffff107210 */ /* 0x000fc600007fe4ff */
[----:B0-----:R-:W-:Y:S01]  /*0d40*/  IMAD.WIDE.U32 R4, R9, 0x4, R4 ;  /* 0x0000000409047825 */ /* 0x001fe200078e0004 */
[----:B---3--:R-:W-:-:S04]  /*0d50*/  LEA R2, P0, R14, R2, 0x2 ;  /* 0x000000020e027211 */ /* 0x008fc800078010ff */
[----:B------:R-:W-:Y:S01]  /*0d60*/  LEA.HI.X R3, R14, R3, R16, 0x2, P0 ;  /* 0x000000030e037211 */ /* 0x000fe200000f1410 */
[C---:B-1----:R-:W-:Y:S01]  /*0d70*/  FMUL R15, R6.reuse, R15 ;  /* 0x0000000f060f7220 */ /* 0x042fe20000400000 */
[C---:B--2---:R-:W-:Y:S01]  /*0d80*/  FMUL R17, R6.reuse, R17 ;  /* 0x0000001106117220 */ /* 0x044fe20000400000 */
[C---:B----4-:R-:W-:Y:S01]  /*0d90*/  FMUL R11, R6.reuse, R11 ;  /* 0x0000000b060b7220 */ /* 0x050fe20000400000 */
[----:B-----5:R-:W-:-:S04]  /*0da0*/  FMUL R19, R6, R19 ;  /* 0x0000001306137220 */ /* 0x020fc80000400000 */
[----:B------:R2:W-:Y:S04]  /*0db0*/  REDG.E.ADD.F32.FTZ.RN.STRONG.GPU desc[UR10][R4.64], R11 ;  /* 0x0000000b040079a6 */ /* 0x0005e8000c12f30a */
[----:B------:R2:W-:Y:S04]  /*0dc0*/  REDG.E.ADD.F32.FTZ.RN.STRONG.GPU desc[UR10][R2.64+0x4], R15 ;  /* 0x0000040f020079a6 */ /* 0x0005e8000c12f30a */
[----:B------:R2:W-:Y:S04]  /*0dd0*/  REDG.E.ADD.F32.FTZ.RN.STRONG.GPU desc[UR10][R2.64+0x8], R17 ;  /* 0x00000811020079a6 */ /* 0x0005e8000c12f30a */
[----:B------:R2:W-:Y:S01]  /*0de0*/  REDG.E.ADD.F32.FTZ.RN.STRONG.GPU desc[UR10][R2.64+0xc], R19 ;  /* 0x00000c13020079a6 */ /* 0x0005e2000c12f30a */
[----:B------:R-:W-:-:S07]  /*0df0*/  IADD3 R8, PT, PT, R8, 0x4, RZ ;  /* 0x0000000408087810 */ /* 0x000fce0007ffe0ff */
.L_x_13:
[----:B------:R-:W-:Y:S05]  /*0e00*/  BRA.U !UP1, `(.L_x_9) ;  /* 0x0000000109607547 */ /* 0x000fea000b800000 */
[----:B0-2---:R-:W0:Y:S01]  /*0e10*/  LDC.64 R2, c[0x0][0x3a0] ;  /* 0x0000e800ff027b82 */ /* 0x005e220000000a00 */
[----:B------:R-:W-:Y:S01]  /*0e20*/  IADD3 R7, PT, PT, R7, R8, RZ ;  /* 0x0000000807077210 */ /* 0x000fe20007ffe0ff */
[----:B------:R-:W-:Y:S01]  /*0e30*/  VIADD R9, R8, UR7 ;  /* 0x0000000708097c36 */ /* 0x000fe20008000000 */
[----:B------:R-:W-:-:S05]  /*0e40*/  UIADD3 UR4, UPT, UPT, -UR4, URZ, URZ ;  /* 0x000000ff04047290 */ /* 0x000fca000fffe1ff */
[----:B------:R-:W2:Y:S01]  /*0e50*/  LDC.64 R4, c[0x0][0x380] ;  /* 0x0000e000ff047b82 */ /* 0x000ea20000000a00 */
[----:B0-----:R-:W-:-:S03]  /*0e60*/  IMAD.WIDE.U32 R2, R7, 0x4, R2 ;  /* 0x0000000407027825 */ /* 0x001fc600078e0002 */
[----:B------:R-:W-:Y:S01]  /*0e70*/  MOV R8, R2 ;  /* 0x0000000200087202 */ /* 0x000fe20000000f00 */
[----:B--2---:R-:W-:Y:S01]  /*0e80*/  IMAD.WIDE.U32 R4, R9, 0x4, R4 ;  /* 0x0000000409047825 */ /* 0x004fe200078e0004 */
[----:B------:R-:W-:-:S04]  /*0e90*/  MOV R9, R3 ;  /* 0x0000000300097202 */ /* 0x000fc80000000f00 */
[----:B------:R-:W-:-:S07]  /*0ea0*/  MOV R7, R5 ;  /* 0x0000000500077202 */ /* 0x000fce0000000f00 */
.L_x_14:
[----:B---3--:R-:W-:Y:S01]  /*0eb0*/  IMAD.MOV.U32 R3, RZ, RZ, R7 ;  /* 0x000000ffff037224 */ /* 0x008fe200078e0007 */
[----:B------:R-:W-:-:S05]  /*0ec0*/  MOV R2, R4 ;  /* 0x0000000400027202 */ /* 0x000fca0000000f00 */
[----:B------:R0:W1:Y:S02]  /*0ed0*/  LDG.E.CONSTANT R3, desc[UR10][R2.64] ;  /* 0x0000000a02037981 */ /* 0x000064000c1e9900 */
[----:B0-----:R-:W-:Y:S01]  /*0ee0*/  MOV R2, R8 ;  /* 0x0000000800027202 */ /* 0x001fe20000000f00 */
[----:B------:R-:W-:Y:S01]  /*0ef0*/  UIADD3 UR4, UPT, UPT, UR4, 0x1, URZ ;  /* 0x0000000104047890 */ /* 0x000fe2000fffe0ff */
[----:B-1----:R-:W-:Y:S01]  /*0f00*/  FMUL R5, R6, R3 ;  /* 0x0000000306057220 */ /* 0x002fe20000400000 */
[----:B------:R-:W-:-:S05]  /*0f10*/  MOV R3, R9 ;  /* 0x0000000900037202 */ /* 0x000fca0000000f00 */
[----:B------:R3:W-:Y:S01]  /*0f20*/  REDG.E.ADD.F32.FTZ.RN.STRONG.GPU desc[UR10][R2.64], R5 ;  /* 0x00000005020079a6 */ /* 0x0007e2000c12f30a */
[----:B------:R-:W-:Y:S01]  /*0f30*/  UISETP.NE.AND UP0, UPT, UR4, URZ, UPT ;  /* 0x000000ff0400728c */ /* 0x000fe2000bf05270 */
[----:B------:R-:W-:Y:S02]  /*0f40*/  IADD3 R8, P0, PT, R8, 0x4, RZ ;  /* 0x0000000408087810 */ /* 0x000fe40007f1e0ff */
[----:B------:R-:W-:Y:S02]  /*0f50*/  IADD3 R4, P1, PT, R4, 0x4, RZ ;  /* 0x0000000404047810 */ /* 0x000fe40007f3e0ff */
[----:B------:R-:W-:Y:S02]  /*0f60*/  IADD3.X R9, PT, PT, RZ, R9, RZ, P0, !PT ;  /* 0x00000009ff097210 */ /* 0x000fe400007fe4ff */
[----:B------:R-:W-:Y:S02]  /*0f70*/  IADD3.X R7, PT, PT, RZ, R7, RZ, P1, !PT ;  /* 0x00000007ff077210 */ /* 0x000fe40000ffe4ff */
[----:B------:R-:W-:Y:S07]  /*0f80*/  BRA.U UP0, `(.L_x_14) ;  /* 0xfffffffd00c87547 */ /* 0x000fee000b83ffff */
.L_x_9:
[----:B0-23--:R-:W0:Y:S02]  /*0f90*/  LDC.64 R2, c[0x0][0x3a8] ;  /* 0x0000ea00ff027b82 */ /* 0x00de240000000a00 */
[----:B0-----:R-:W-:-:S05]  /*0fa0*/  IMAD.WIDE.U32 R2, R0, 0x4, R2 ;  /* 0x0000000400027825 */ /* 0x001fca00078e0002 */
[----:B-1----:R-:W-:Y:S01]  /*0fb0*/  REDG.E.ADD.F32.FTZ.RN.STRONG.GPU desc[UR10][R2.64], R6 ;  /* 0x00000006020079a6 */ /* 0x002fe2000c12f30a */
[----:B------:R-:W-:Y:S05]  /*0fc0*/  EXIT ;  /* 0x000000000000794d */ /* 0x000fea0003800000 */
.L_x_15:
        /* <DEDUP_REMOVED lines=11> */
.L_x_53:


//--------------------- .text._Z19fc2_backward_kernelPKfS0_PfS1_iii --------------------------
	.section	.text._Z19fc2_backward_kernelPKfS0_PfS1_iii,"ax",@progbits
	.align	128
        .global         _Z19fc2_backward_kernelPKfS0_PfS1_iii
        .type           _Z19fc2_backward_kernelPKfS0_PfS1_iii,@function
        .size           _Z19fc2_backward_kernelPKfS0_PfS1_iii,(.L_x_54 - _Z19fc2_backward_kernelPKfS0_PfS1_iii)
        .other          _Z19fc2_backward_kernelPKfS0_PfS1_iii,@"STO_CUDA_ENTRY STV_DEFAULT"
_Z19fc2_backward_kernelPKfS0_PfS1_iii:
.text._Z19fc2_backward_kernelPKfS0_PfS1_iii:
[----:B------:R-:W-:Y:S01]  /*0000*/  LDC R1, c[0x0][0x37c] ;  /* 0x0000df00ff017b82 */ /* 0x000fe20000000800 */
[----:B------:R-:W0:Y:S07]  /*0010*/  S2R R5, SR_TID.X ;  /* 0x0000000000057919 */ /* 0x000e2e0000002100 */
[----:B------:R-:W1:Y:S01]  /*0020*/  S2UR UR6, SR_CTAID.Y ;  /* 0x00000000000679c3 */ /* 0x000e620000002600 */
[----:B------:R-:W2:Y:S01]  /*0030*/  LDCU UR4, c[0x0][0x3a0] ;  /* 0x00007400ff0477ac */ /* 0x000ea20008000800 */
[----:B------:R-:W3:Y:S01]  /*0040*/  S2R R3, SR_CTAID.X ;  /* 0x0000000000037919 */ /* 0x000ee20000002500 */
[----:B------:R-:W4:Y:S05]  /*0050*/  LDCU.64 UR8, c[0x0][0x358] ;  /* 0x00006b00ff0877ac */ /* 0x000f2a0008000a00 */
[----:B------:R-:W1:Y:S08]  /*0060*/  LDC R6, c[0x0][0x3a8] ;  /* 0x0000ea00ff067b82 */ /* 0x000e700000000800 */
[----:B------:R-:W5:Y:S01]  /*0070*/  S2UR UR5, SR_CgaCtaId ;  /* 0x00000000000579c3 */ /* 0x000f620000008800 */
[----:B--2---:R-:W-:Y:S01]  /*0080*/  MOV R0, UR4 ;  /* 0x0000000400007c02 */ /* 0x004fe20008000f00 */
[----:B------:R-:W-:-:S06]  /*0090*/  UMOV UR4, 0x400 ;  /* 0x0000040000047882 */ /* 0x000fcc0000000000 */
[----:B------:R-:W3:Y:S01]  /*00a0*/  LDC R2, c[0x0][0x3a4] ;  /* 0x0000e900ff027b82 */ /* 0x000ee20000000800 */
[----:B0-----:R-:W-:Y:S02]  /*00b0*/  ISETP.GE.AND P1, PT, R5, R0, PT ;  /* 0x000000000500720c */ /* 0x001fe40003f26270 */
[----:B-1----:R-:W-:Y:S01]  /*00c0*/  ISETP.LE.AND P0, PT, R6, UR6, PT ;  /* 0x0000000606007c0c */ /* 0x002fe2000bf03270 */
[----:B-----5:R-:W-:-:S06]  /*00d0*/  ULEA UR4, UR5, UR4, 0x18 ;  /* 0x0000000405047291 */ /* 0x020fcc000f8ec0ff */
[----:B------:R-:W-:Y:S02]  /*00e0*/  LEA R4, R5, UR4, 0x2 ;  /* 0x0000000405047c11 */ /* 0x000fe4000f8e10ff */
[----:B---3--:R-:W-:-:S03]  /*00f0*/  ISETP.GE.OR P0, PT, R3, R2, P0 ;  /* 0x000000020300720c */ /* 0x008fc60000706670 */
[----:B------:R0:W-:Y:S01]  /*0100*/  @!P1 STS [R4], RZ ;  /* 0x000000ff04009388 */ /* 0x0001e20000000800 */
[----:B------:R-:W-:Y:S09]  /*0110*/  BAR.SYNC.DEFER_BLOCKING 0x0 ;  /* 0x0000000000007b1d */ /* 0x000ff20000010000 */
[----:B0---4-:R-:W-:Y:S05]  /*0120*/  @P0 BRA `(.L_x_16) ;  /* 0x0000000000840947 */ /* 0x011fea0003800000 */
[----:B------:R-:W0:Y:S01]  /*0130*/  LDC.64 R6, c[0x0][0x388] ;  /* 0x0000e200ff067b82 */ /* 0x000e220000000a00 */
[----:B------:R-:W-:-:S04]  /*0140*/  IMAD R9, R2, UR6, R3 ;  /* 0x0000000602097c24 */ /* 0x000fc8000f8e0203 */
[----:B0-----:R-:W-:-:S05]  /*0150*/  IMAD.WIDE.U32 R6, R9, 0x4, R6 ;  /* 0x0000000409067825 */ /* 0x001fca00078e0006 */
[----:B------:R0:W5:Y:S01]  /*0160*/  LDG.E.CONSTANT R9, desc[UR8][R6.64] ;  /* 0x0000000806097981 */ /* 0x000162000c1e9900 */
[----:B------:R-:W-:Y:S04]  /*0170*/  BSSY.RECONVERGENT B0, `(.L_x_17) ;  /* 0x0000015000007945 */ /* 0x000fe80003800200 */
[----:B------:R-:W-:Y:S05]  /*0180*/  @P1 BRA `(.L_x_18) ;  /* 0x00000000004c1947 */ /* 0x000fea0003800000 */
[----:B------:R-:W1:Y:S01]  /*0190*/  LDC R2, c[0x0][0x360] ;  /* 0x0000d800ff027b82 */ /* 0x000e620000000800 */
[----:B------:R-:W-:-:S07]  /*01a0*/  MOV R11, R5 ;  /* 0x00000005000b7202 */ /* 0x000fce0000000f00 */
.L_x_21:
[----:B------:R-:W2:Y:S01]  /*01b0*/  LDCU UR5, c[0x0][0x3a0] ;  /* 0x00007400ff0577ac */ /* 0x000ea20008000800 */
[----:B0-----:R-:W0:Y:S01]  /*01c0*/  LDC.64 R6, c[0x0][0x380] ;  /* 0x0000e000ff067b82 */ /* 0x001e220000000a00 */
[----:B--2---:R-:W-:-:S05]  /*01d0*/  MOV R0, UR5 ;  /* 0x0000000500007c02 */ /* 0x004fca0008000f00 */
[----:B------:R-:W-:-:S04]  /*01e0*/  IMAD R13, R0, UR6, R11 ;  /* 0x00000006000d7c24 */ /* 0x000fc8000f8e020b */
[----:B0-----:R-:W-:-:S06]  /*01f0*/  IMAD.WIDE R6, R13, 0x4, R6 ;  /* 0x000000040d067825 */ /* 0x001fcc00078e0206 */
[----:B------:R-:W2:Y:S01]  /*0200*/  LDG.E.CONSTANT R6, desc[UR8][R6.64] ;  /* 0x0000000806067981 */ /* 0x000ea2000c1e9900 */
[----:B------:R-:W-:Y:S01]  /*0210*/  BSSY.RECONVERGENT B1, `(.L_x_19) ;  /* 0x0000007000017945 */ /* 0x000fe20003800200 */
[----:B------:R-:W-:Y:S01]  /*0220*/  LEA R8, R11, UR4, 0x2 ;  /* 0x000000040b087c11 */ /* 0x000fe2000f8e10ff */
[----:B--2--5:R-:W-:-:S07]  /*0230*/  FMUL R13, R9, R6 ;  /* 0x00000006090d7220 */ /* 0x024fce0000400000 */
.L_x_20:
[----:B------:R-:W0:Y:S02]  /*0240*/  LDS R6, [R8] ;  /* 0x0000000008067984 */ /* 0x000e240000000800 */
[----:B0-----:R-:W-:-:S05]  /*0250*/  FADD R7, R13, R6 ;  /* 0x000000060d077221 */ /* 0x001fca0000000000 */
[----:B------:R-:W0:Y:S02]  /*0260*/  ATOMS.CAST.SPIN P0, [R8], R6, R7 ;  /* 0x000000060800758d */ /* 0x000e240001800007 */
[----:B0-----:R-:W-:Y:S05]  /*0270*/  @!P0 BRA `(.L_x_20) ;  /* 0xfffffffc00f08947 */ /* 0x001fea000383ffff */
[----:B------:R-:W-:Y:S05]  /*0280*/  BSYNC.RECONVERGENT B1 ;  /* 0x0000000000017941 */ /* 0x000fea0003800200 */
.L_x_19:
[----:B-1----:R-:W-:-:S04]  /*0290*/  IADD3 R11, PT, PT, R2, R11, RZ ;  /* 0x0000000b020b7210 */ /* 0x002fc80007ffe0ff */
[----:B------:R-:W-:-:S13]  /*02a0*/  ISETP.GE.AND P0, PT, R11, R0, PT ;  /* 0x000000000b00720c */ /* 0x000fda0003f06270 */
[----:B------:R-:W-:Y:S05]  /*02b0*/  @!P0 BRA `(.L_x_21) ;  /* 0xfffffffc00bc8947 */ /* 0x000fea000383ffff */
.L_x_18:
[----:B------:R-:W-:Y:S05]  /*02c0*/  BSYNC.RECONVERGENT B0 ;  /* 0x0000000000007941 */ /* 0x000fea0003800200 */
.L_x_17:
[----:B------:R-:W-:Y:S01]  /*02d0*/  ISETP.NE.AND P0, PT, R5, RZ, PT ;  /* 0x000000ff0500720c */ /* 0x000fe20003f05270 */
[----:B------:R-:W-:-:S12]  /*02e0*/  BSSY.RECONVERGENT B0, `(.L_x_16) ;  /* 0x0000005000007945 */ /* 0x000fd80003800200 */
[----:B------:R-:W-:Y:S05]  /*02f0*/  @P0 BRA `(.L_x_22) ;  /* 0x00000000000c0947 */ /* 0x000fea0003800000 */
[----:B0-----:R-:W0:Y:S02]  /*0300*/  LDC.64 R6, c[0x0][0x398] ;  /* 0x0000e600ff067b82 */ /* 0x001e240000000a00 */
[----:B0-----:R-:W-:-:S05]  /*0310*/  IMAD.WIDE.U32 R6, R3, 0x4, R6 ;  /* 0x0000000403067825 */ /* 0x001fca00078e0006 */
[----:B-----5:R1:W-:Y:S02]  /*0320*/  REDG.E.ADD.F32.FTZ.RN.STRONG.GPU desc[UR8][R6.64], R9 ;  /* 0x00000009060079a6 */ /* 0x0203e4000c12f308 */
.L_x_22:
[----:B------:R-:W-:Y:S05]  /*0330*/  BSYNC.RECONVERGENT B0 ;  /* 0x0000000000007941 */ /* 0x000fea0003800200 */
.L_x_16:
[----:B------:R-:W-:Y:S01]  /*0340*/  BAR.SYNC.DEFER_BLOCKING 0x0 ;  /* 0x0000000000007b1d */ /* 0x000fe20000010000 */
[----:B------:R-:W-:-:S13]  /*0350*/  ISETP.GE.AND P0, PT, R5, R0, PT ;  /* 0x000000000500720c */ /* 0x000fda0003f06270 */
[----:B------:R-:W-:Y:S05]  /*0360*/  @P0 EXIT ;  /* 0x000000000000094d */ /* 0x000fea0003800000 */
[----:B-1---5:R-:W1:Y:S01]  /*0370*/  LDS R9, [R4] ;  /* 0x0000000004097984 */ /* 0x022e620000000800 */
[----:B0-----:R-:W0:Y:S01]  /*0380*/  LDC.64 R6, c[0x0][0x390] ;  /* 0x0000e400ff067b82 */ /* 0x001e220000000a00 */
[----:B------:R-:W-:-:S04]  /*0390*/  IMAD R3, R3, R0, R5 ;  /* 0x0000000003037224 */ /* 0x000fc800078e0205 */
[----:B0-----:R-:W-:-:S05]  /*03a0*/  IMAD.WIDE.U32 R2, R3, 0x4, R6 ;  /* 0x0000000403027825 */ /* 0x001fca00078e0006 */
[----:B-1----:R-:W-:Y:S01]  /*03b0*/  REDG.E.ADD.F32.FTZ.RN.STRONG.GPU desc[UR8][R2.64], R9 ;  /* 0x00000009020079a6 */ /* 0x002fe2000c12f308 */
[----:B------:R-:W-:Y:S05]  /*03c0*/  EXIT ;  /* 0x000000000000794d */ /* 0x000fea0003800000 */
.L_x_23:
        /* <DEDUP_REMOVED lines=11> */
.L_x_54:


//--------------------- .text._Z18fc2_forward_kernelPKfS0_S0_Pfiii --------------------------
	.section	.text._Z18fc2_forward_kernelPKfS0_S0_Pfiii,"ax",@progbits
	.align	128
        .global         _Z18fc2_forward_kernelPKfS0_S0_Pfiii
        .type           _Z18fc2_forward_kernelPKfS0_S0_Pfiii,@function
        .size           _Z18fc2_forward_kernelPKfS0_S0_Pfiii,(.L_x_55 - _Z18fc2_forward_kernelPKfS0_S0_Pfiii)
        .other          _Z18fc2_forward_kernelPKfS0_S0_Pfiii,@"STO_CUDA_ENTRY STV_DEFAULT"
_Z18fc2_forward_kernelPKfS0_S0_Pfiii:
.text._Z18fc2_forward_kernelPKfS0_S0_Pfiii:
[----:B------:R-:W-:Y:S01]  /*0000*/  LDC R1, c[0x0][0x37c] ;  /* 0x0000df00ff017b82 */ /* 0x000fe20000000800 */
[----:B------:R-:W0:Y:S07]  /*0010*/  S2R R10, SR_TID.X ;  /* 0x00000000000a7919 */ /* 0x000e2e0000002100 */
[----:B------:R-:W1:Y:S01]  /*0020*/  LDC R3, c[0x0][0x360] ;  /* 0x0000d800ff037b82 */ /* 0x000e620000000800 */
[----:B------:R-:W2:Y:S07]  /*0030*/  LDCU UR5, c[0x0][0x3a8] ;  /* 0x00007500ff0577ac */ /* 0x000eae0008000800 */
[----:B------:R-:W2:Y:S08]  /*0040*/  LDC R7, c[0x0][0x3a4] ;  /* 0x0000e900ff077b82 */ /* 0x000eb00000000800 */
[----:B------:R-:W3:Y:S01]  /*0050*/  S2UR UR4, SR_CTAID.X ;  /* 0x00000000000479c3 */ /* 0x000ee20000002500 */
[----:B-1----:R-:W-:-:S02]  /*0060*/  SHF.R.U32.HI R3, RZ, 0x5, R3 ;  /* 0x00000005ff037819 */ /* 0x002fc40000011603 */
[----:B0-----:R-:W-:Y:S01]  /*0070*/  SHF.R.U32.HI R0, RZ, 0x5, R10 ;  /* 0x00000005ff007819 */ /* 0x001fe2000001160a */
[----:B--2---:R-:W-:-:S04]  /*0080*/  IMAD R5, R7, UR5, RZ ;  /* 0x0000000507057c24 */ /* 0x004fc8000f8e02ff */
[----:B---3--:R-:W-:-:S05]  /*0090*/  IMAD R0, R3, UR4, R0 ;  /* 0x0000000403007c24 */ /* 0x008fca000f8e0200 */
[----:B------:R-:W-:-:S13]  /*00a0*/  ISETP.GE.AND P0, PT, R0, R5, PT ;  /* 0x000000050000720c */ /* 0x000fda0003f06270 */
[----:B------:R-:W-:Y:S05]  /*00b0*/  @P0 EXIT ;  /* 0x000000000000094d */ /* 0x000fea0003800000 */
[----:B------:R-:W-:Y:S01]  /*00c0*/  IABS R9, R7 ;  /* 0x0000000700097213 */ /* 0x000fe20000000000 */
[----:B------:R-:W0:Y:S01]  /*00d0*/  LDCU UR6, c[0x0][0x3a0] ;  /* 0x00007400ff0677ac */ /* 0x000e220008000800 */
[----:B------:R-:W-:Y:S01]  /*00e0*/  LOP3.LUT R10, R10, 0x1f, RZ, 0xc0, !PT ;  /* 0x0000001f0a0a7812 */ /* 0x000fe200078ec0ff */
[----:B------:R-:W-:Y:S01]  /*00f0*/  BSSY.RECONVERGENT B0, `(.L_x_24) ;  /* 0x00000c4000007945 */ /* 0x000fe20003800200 */
[----:B------:R-:W1:Y:S01]  /*0100*/  I2F.RP R4, R9 ;  /* 0x0000000900047306 */ /* 0x000e620000209400 */
[----:B------:R-:W-:Y:S01]  /*0110*/  ISETP.GE.AND P2, PT, R0, RZ, PT ;  /* 0x000000ff0000720c */ /* 0x000fe20003f46270 */
[----:B------:R-:W2:Y:S01]  /*0120*/  LDCU.64 UR4, c[0x0][0x358] ;  /* 0x00006b00ff0477ac */ /* 0x000ea20008000a00 */
[----:B------:R-:W-:-:S05]  /*0130*/  MOV R18, RZ ;  /* 0x000000ff00127202 */ /* 0x000fca0000000f00 */
[----:B-1----:R-:W1:Y:S01]  /*0140*/  MUFU.RCP R4, R4 ;  /* 0x0000000400047308 */ /* 0x002e620000001000 */
[----:B0-----:R-:W-:Y:S02]  /*0150*/  ISETP.GE.AND P3, PT, R10, UR6, PT ;  /* 0x000000060a007c0c */ /* 0x001fe4000bf66270 */
[----:B-1----:R-:W-:-:S05]  /*0160*/  IADD3 R2, PT, PT, R4, 0xffffffe, RZ ;  /* 0x0ffffffe04027810 */ /* 0x002fca0007ffe0ff */
[----:B------:R0:W1:Y:S02]  /*0170*/  F2I.FTZ.U32.TRUNC.NTZ R3, R2 ;  /* 0x0000000200037305 */ /* 0x000064000021f000 */
[----:B0-----:R-:W-:Y:S01]  /*0180*/  HFMA2 R2, -RZ, RZ, 0, 0 ;  /* 0x00000000ff027431 */ /* 0x001fe200000001ff */
[----:B-1----:R-:W-:-:S05]  /*0190*/  IADD3 R6, PT, PT, RZ, -R3, RZ ;  /* 0x80000003ff067210 */ /* 0x002fca0007ffe0ff */
[----:B------:R-:W-:Y:S01]  /*01a0*/  IMAD R5, R6, R9, RZ ;  /* 0x0000000906057224 */ /* 0x000fe200078e02ff */
[----:B------:R-:W-:-:S03]  /*01b0*/  IABS R6, R0 ;  /* 0x0000000000067213 */ /* 0x000fc60000000000 */
[----:B------:R-:W-:Y:S01]  /*01c0*/  IMAD.HI.U32 R3, R3, R5, R2 ;  /* 0x0000000503037227 */ /* 0x000fe200078e0002 */
[----:B------:R-:W-:-:S05]  /*01d0*/  LOP3.LUT R2, RZ, R7, RZ, 0x33, !PT ;  /* 0x00000007ff027212 */ /* 0x000fca00078e33ff */
[----:B------:R-:W-:-:S05]  /*01e0*/  IMAD.HI.U32 R3, R3, R6, RZ ;  /* 0x0000000603037227 */ /* 0x000fca00078e00ff */
[----:B------:R-:W-:-:S05]  /*01f0*/  IADD3 R4, PT, PT, -R3, RZ, RZ ;  /* 0x000000ff03047210 */ /* 0x000fca0007ffe1ff */
[----:B------:R-:W-:-:S05]  /*0200*/  IMAD R4, R9, R4, R6 ;  /* 0x0000000409047224 */ /* 0x000fca00078e0206 */
[----:B------:R-:W-:-:S13]  /*0210*/  ISETP.GT.U32.AND P1, PT, R9, R4, PT ;  /* 0x000000040900720c */ /* 0x000fda0003f24070 */
[----:B------:R-:W-:-:S04]  /*0220*/  @!P1 IADD3 R4, PT, PT, R4, -R9, RZ ;  /* 0x8000000904049210 */ /* 0x000fc80007ffe0ff */
[----:B------:R-:W-:Y:S02]  /*0230*/  ISETP.GT.U32.AND P0, PT, R9, R4, PT ;  /* 0x000000040900720c */ /* 0x000fe40003f04070 */
[----:B------:R-:W-:-:S04]  /*0240*/  IADD3 R5, PT, PT, R4, -R9, RZ ;  /* 0x8000000904057210 */ /* 0x000fc80007ffe0ff */
[----:B------:R-:W-:Y:S02]  /*0250*/  SEL R5, R5, R4, !P0 ;  /* 0x0000000405057207 */ /* 0x000fe40004000000 */
[----:B------:R-:W-:Y:S02]  /*0260*/  ISETP.NE.AND P0, PT, R7, RZ, PT ;  /* 0x000000ff0700720c */ /* 0x000fe40003f05270 */
[----:B------:R-:W-:-:S04]  /*0270*/  @!P2 IADD3 R5, PT, PT, -R5, RZ, RZ ;  /* 0x000000ff0505a210 */ /* 0x000fc80007ffe1ff */
[----:B------:R-:W-:Y:S01]  /*0280*/  SEL R11, R2, R5, !P0 ;  /* 0x00000005020b7207 */ /* 0x000fe20004000000 */
[----:B--2---:R-:W-:Y:S06]  /*0290*/  @P3 BRA `(.L_x_25) ;  /* 0x0000000800a43947 */ /* 0x004fec0003800000 */
[----:B------:R-:W-:Y:S01]  /*02a0*/  ISETP.GE.U32.AND P3, PT, R4, R9, PT ;  /* 0x000000090400720c */ /* 0x000fe20003f66070 */
[----:B------:R-:W-:Y:S01]  /*02b0*/  BSSY.RECONVERGENT B1, `(.L_x_26) ;  /* 0x0000054000017945 */ /* 0x000fe20003800200 */
[----:B------:R-:W-:Y:S01]  /*02c0*/  LOP3.LUT R5, RZ, R10, RZ, 0x33, !PT ;  /* 0x0000000aff057212 */ /* 0x000fe200078e33ff */
[----:B------:R-:W-:Y:S01]  /*02d0*/  IMAD.MOV.U32 R14, RZ, RZ, R10 ;  /* 0x000000ffff0e7224 */ /* 0x000fe200078e000a */
[----:B------:R-:W-:Y:S02]  /*02e0*/  LOP3.LUT R4, R0, R7, RZ, 0x3c, !PT ;  /* 0x0000000700047212 */ /* 0x000fe400078e3cff */
[----:B------:R-:W-:Y:S02]  /*02f0*/  @!P1 IADD3 R3, PT, PT, R3, 0x1, RZ ;  /* 0x0000000103039810 */ /* 0x000fe40007ffe0ff */
[----:B------:R-:W-:Y:S02]  /*0300*/  IADD3 R5, PT, PT, R5, UR6, RZ ;  /* 0x0000000605057c10 */ /* 0x000fe4000fffe0ff */
[----:B------:R-:W-:-:S02]  /*0310*/  ISETP.GE.AND P2, PT, R4, RZ, PT ;  /* 0x000000ff0400720c */ /* 0x000fc40003f46270 */
[----:B------:R-:W-:Y:S02]  /*0320*/  LEA.HI R12, R5, 0x1, RZ, 0x1b ;  /* 0x00000001050c7811 */ /* 0x000fe400078fd8ff */
[----:B------:R-:W-:Y:S02]  /*0330*/  @P3 IADD3 R3, PT, PT, R3, 0x1, RZ ;  /* 0x0000000103033810 */ /* 0x000fe40007ffe0ff */
[----:B------:R-:W-:Y:S02]  /*0340*/  ISETP.GE.U32.AND P3, PT, R5, 0x1e0, PT ;  /* 0x000001e00500780c */ /* 0x000fe40003f66070 */
[----:B------:R-:W-:Y:S02]  /*0350*/  LOP3.LUT R24, R12, 0xf, RZ, 0xc0, !PT ;  /* 0x0000000f0c187812 */ /* 0x000fe400078ec0ff */
[----:B------:R-:W-:Y:S02]  /*0360*/  MOV R18, RZ ;  /* 0x000000ff00127202 */ /* 0x000fe40000000f00 */
[----:B------:R-:W-:-:S02]  /*0370*/  ISETP.NE.AND P1, PT, R24, RZ, PT ;  /* 0x000000ff1800720c */ /* 0x000fc40003f25270 */
[----:B------:R-:W-:-:S04]  /*0380*/  @!P2 IADD3 R3, PT, PT, -R3, RZ, RZ ;  /* 0x000000ff0303a210 */ /* 0x000fc80007ffe1ff */
[----:B------:R-:W-:Y:S01]  /*0390*/  SEL R13, R2, R3, !P0 ;  /* 0x00000003020d7207 */ /* 0x000fe20004000000 */
[----:B------:R-:W-:Y:S06]  /*03a0*/  @!P3 BRA `(.L_x_27) ;  /* 0x000000040010b947 */ /* 0x000fec0003800000 */
[----:B------:R-:W0:Y:S01]  /*03b0*/  LDC.64 R2, c[0x0][0x380] ;  /* 0x0000e000ff027b82 */ /* 0x000e220000000a00 */
[----:B------:R-:W-:Y:S01]  /*03c0*/  LOP3.LUT R16, R12, 0xffffff0, RZ, 0xc0, !PT ;  /* 0x0ffffff00c107812 */ /* 0x000fe200078ec0ff */
[----:B------:R-:W-:Y:S02]  /*03d0*/  HFMA2 R18, -RZ, RZ, 0, 0 ;  /* 0x00000000ff127431 */ /* 0x000fe400000001ff */
[--C-:B------:R-:W-:Y:S01]  /*03e0*/  IMAD R15, R13, UR6, R10.reuse ;  /* 0x000000060d0f7c24 */ /* 0x100fe2000f8e020a */
[----:B------:R-:W-:Y:S01]  /*03f0*/  MOV R14, R10 ;  /* 0x0000000a000e7202 */ /* 0x000fe20000000f00 */
[----:B------:R-:W-:Y:S01]  /*0400*/  IMAD R17, R11, UR6, R10 ;  /* 0x000000060b117c24 */ /* 0x000fe2000f8e020a */
[----:B------:R-:W-:Y:S01]  /*0410*/  IADD3 R16, PT, PT, -R16, RZ, RZ ;  /* 0x000000ff10107210 */ /* 0x000fe20007ffe1ff */
[----:B------:R-:W1:Y:S01]  /*0420*/  LDC.64 R4, c[0x0][0x388] ;  /* 0x0000e200ff047b82 */ /* 0x000e620000000a00 */
[----:B0-----:R-:W-:-:S04]  /*0430*/  IADD3 R2, P0, PT, R2, 0x400, RZ ;  /* 0x0000040002027810 */ /* 0x001fc80007f1e0ff */
[----:B------:R-:W-:Y:S02]  /*0440*/  IADD3.X R3, PT, PT, RZ, R3, RZ, P0, !PT ;  /* 0x00000003ff037210 */ /* 0x000fe400007fe4ff */
[----:B-1----:R-:W-:-:S04]  /*0450*/  IADD3 R4, P2, PT, R4, 0x400, RZ ;  /* 0x0000040004047810 */ /* 0x002fc80007f5e0ff */
[----:B------:R-:W-:-:S09]  /*0460*/  IADD3.X R5, PT, PT, RZ, R5, RZ, P2, !PT ;  /* 0x00000005ff057210 */ /* 0x000fd200017fe4ff */
.L_x_28:
[----:B------:R-:W-:-:S04]  /*0470*/  IMAD.WIDE R6, R15, 0x4, R2 ;  /* 0x000000040f067825 */ /* 0x000fc800078e0202 */
[----:B------:R-:W-:Y:S01]  /*0480*/  IMAD.WIDE R8, R17, 0x4, R4 ;  /* 0x0000000411087825 */ /* 0x000fe200078e0204 */
[----:B------:R-:W2:Y:S04]  /*0490*/  LDG.E.CONSTANT R21, desc[UR4][R6.64+-0x400] ;  /* 0xfffc000406157981 */ /* 0x000ea8000c1e9900 */
[----:B------:R-:W2:Y:S04]  /*04a0*/  LDG.E.CONSTANT R22, desc[UR4][R8.64+-0x400] ;  /* 0xfffc000408167981 */ /* 0x000ea8000c1e9900 */
[----:B------:R-:W3:Y:S04]  /*04b0*/  LDG.E.CONSTANT R23, desc[UR4][R6.64+-0x380] ;  /* 0xfffc800406177981 */ /* 0x000ee8000c1e9900 */
[----:B------:R-:W3:Y:S04]  /*04c0*/  LDG.E.CONSTANT R25, desc[UR4][R8.64+-0x380] ;  /* 0xfffc800408197981 */ /* 0x000ee8000c1e9900 */
[----:B------:R-:W4:Y:S04]  /*04d0*/  LDG.E.CONSTANT R19, desc[UR4][R6.64+-0x300] ;  /* 0xfffd000406137981 */ /* 0x000f28000c1e9900 */
[----:B------:R-:W4:Y:S04]  /*04e0*/  LDG.E.CONSTANT R20, desc[UR4][R8.64+-0x300] ;  /* 0xfffd000408147981 */ /* 0x000f28000c1e9900 */
[----:B------:R-:W5:Y:S04]  /*04f0*/  LDG.E.CONSTANT R27, desc[UR4][R8.64+0x300] ;  /* 0x00030004081b7981 */ /* 0x000f68000c1e9900 */
[----:B------:R-:W5:Y:S01]  /*0500*/  LDG.E.CONSTANT R28, desc[UR4][R8.64+0x380] ;  /* 0x00038004081c7981 */ /* 0x000f62000c1e9900 */
[----:B--2---:R-:W-:-:S03]  /*0510*/  FFMA R22, R21, R22, R18 ;  /* 0x0000001615167223 */ /* 0x004fc60000000012 */
[----:B------:R-:W2:Y:S04]  /*0520*/  LDG.E.CONSTANT R21, desc[UR4][R6.64+-0x280] ;  /* 0xfffd800406157981 */ /* 0x000ea8000c1e9900 */
[----:B------:R-:W2:Y:S01]  /*0530*/  LDG.E.CONSTANT R18, desc[UR4][R8.64+-0x280] ;  /* 0xfffd800408127981 */ /* 0x000ea2000c1e9900 */
[----:B---3--:R-:W-:-:S03]  /*0540*/  FFMA R26, R23, R25, R22 ;  /* 0x00000019171a7223 */ /* 0x008fc60000000016 */
[----:B------:R-:W3:Y:S04]  /*0550*/  LDG.E.CONSTANT R22, desc[UR4][R6.64+-0x200] ;  /* 0xfffe000406167981 */ /* 0x000ee8000c1e9900 */
[----:B------:R-:W3:Y:S01]  /*0560*/  LDG.E.CONSTANT R23, desc[UR4][R8.64+-0x200] ;  /* 0xfffe000408177981 */ /* 0x000ee2000c1e9900 */
[----:B----4-:R-:W-:-:S03]  /*0570*/  FFMA R26, R19, R20, R26 ;  /* 0x00000014131a7223 */ /* 0x010fc6000000001a */
[----:B------:R-:W4:Y:S04]  /*0580*/  LDG.E.CONSTANT R19, desc[UR4][R6.64+-0x180] ;  /* 0xfffe800406137981 */ /* 0x000f28000c1e9900 */
[----:B------:R-:W4:Y:S01]  /*0590*/  LDG.E.CONSTANT R20, desc[UR4][R8.64+-0x180] ;  /* 0xfffe800408147981 */ /* 0x000f22000c1e9900 */
        /* <DEDUP_REMOVED lines=8> */
[----:B------:R-:W4:Y:S04]  /*0620*/  LDG.E.CONSTANT R20, desc[UR4][R8.64] ;  /* 0x0000000408147981 */ /* 0x000f28000c1e9900 */
        /* <DEDUP_REMOVED lines=15> */
[----:B------:R-:W3:Y:S04]  /*0720*/  LDG.E.CONSTANT R26, desc[UR4][R8.64+0x280] ;  /* 0x00028004081a7981 */ /* 0x000ee8000c1e9900 */
[----:B------:R-:W5:Y:S01]  /*0730*/  LDG.E.CONSTANT R22, desc[UR4][R6.64+0x300] ;  /* 0x0003000406167981 */ /* 0x000f62000c1e9900 */
[----:B------:R-:W-:Y:S01]  /*0740*/  IADD3 R16, PT, PT, R16, 0x10, RZ ;  /* 0x0000001010107810 */ /* 0x000fe20007ffe0ff */
[----:B----4-:R-:W-:-:S03]  /*0750*/  FFMA R19, R18, R19, R29 ;  /* 0x0000001312137223 */ /* 0x010fc6000000001d */
[----:B------:R-:W-:Y:S01]  /*0760*/  ISETP.NE.AND P0, PT, R16, RZ, PT ;  /* 0x000000ff1000720c */ /* 0x000fe20003f05270 */
[----:B------:R-:W-:Y:S01]  /*0770*/  VIADD R15, R15, 0x200 ;  /* 0x000002000f0f7836 */ /* 0x000fe20000000000 */
[----:B------:R-:W-:Y:S02]  /*0780*/  IADD3 R14, PT, PT, R14, 0x200, RZ ;  /* 0x000002000e0e7810 */ /* 0x000fe40007ffe0ff */
[----:B------:R-:W-:Y:S01]  /*0790*/  IADD3 R17, PT, PT, R17, 0x200, RZ ;  /* 0x0000020011117810 */ /* 0x000fe20007ffe0ff */
[----:B--2---:R-:W-:-:S04]  /*07a0*/  FFMA R20, R20, R21, R19 ;  /* 0x0000001514147223 */ /* 0x004fc80000000013 */
[----:B---3--:R-:W-:-:S04]  /*07b0*/  FFMA R23, R23, R26, R20 ;  /* 0x0000001a17177223 */ /* 0x008fc80000000014 */
[----:B-----5:R-:W-:-:S04]  /*07c0*/  FFMA R22, R22, R27, R23 ;  /* 0x0000001b16167223 */ /* 0x020fc80000000017 */
[----:B------:R-:W-:Y:S01]  /*07d0*/  FFMA R18, R25, R28, R22 ;  /* 0x0000001c19127223 */ /* 0x000fe20000000016 */
[----:B------:R-:W-:Y:S06]  /*07e0*/  @P0 BRA `(.L_x_28) ;  /* 0xfffffffc00200947 */ /* 0x000fec000383ffff */
.L_x_27:
[----:B------:R-:W-:Y:S05]  /*07f0*/  BSYNC.RECONVERGENT B1 ;  /* 0x0000000000017941 */ /* 0x000fea0003800200 */
.L_x_26:
[----:B------:R-:W-:Y:S05]  /*0800*/  @!P1 BRA `(.L_x_25) ;  /* 0x0000000400489947 */ /* 0x000fea0003800000 */
[----:B------:R-:W-:Y:S01]  /*0810*/  ISETP.GE.U32.AND P0, PT, R24, 0x8, PT ;  /* 0x000000081800780c */ /* 0x000fe20003f06070 */
[----:B------:R-:W-:Y:S01]  /*0820*/  BSSY.RECONVERGENT B1, `(.L_x_29) ;  /* 0x0000024000017945 */ /* 0x000fe20003800200 */
[----:B------:R-:W-:-:S04]  /*0830*/  LOP3.LUT R23, R12, 0x7, RZ, 0xc0, !PT ;  /* 0x000000070c177812 */ /* 0x000fc800078ec0ff */
[----:B------:R-:W-:-:S07]  /*0840*/  ISETP.NE.AND P1, PT, R23, RZ, PT ;  /* 0x000000ff1700720c */ /* 0x000fce0003f25270 */
[----:B------:R-:W-:Y:S06]  /*0850*/  @!P0 BRA `(.L_x_30) ;  /* 0x0000000000808947 */ /* 0x000fec0003800000 */
[----:B------:R-:W0:Y:S01]  /*0860*/  LDC.64 R2, c[0x0][0x380] ;  /* 0x0000e000ff027b82 */ /* 0x000e220000000a00 */
[----:B------:R-:W1:Y:S07]  /*0870*/  LDCU UR7, c[0x0][0x3a0] ;  /* 0x00007400ff0777ac */ /* 0x000e6e0008000800 */
[----:B------:R-:W2:Y:S01]  /*0880*/  LDC.64 R4, c[0x0][0x388] ;  /* 0x0000e200ff047b82 */ /* 0x000ea20000000a00 */
[--C-:B-1----:R-:W-:Y:S02]  /*0890*/  IMAD R7, R13, UR7, R14.reuse ;  /* 0x000000070d077c24 */ /* 0x102fe4000f8e020e */
[----:B------:R-:W-:-:S02]  /*08a0*/  IMAD R9, R11, UR7, R14 ;  /* 0x000000070b097c24 */ /* 0x000fc4000f8e020e */
[----:B0-----:R-:W-:-:S05]  /*08b0*/  IMAD.WIDE R2, R7, 0x4, R2 ;  /* 0x0000000407027825 */ /* 0x001fca00078e0202 */
[----:B------:R-:W3:Y:S01]  /*08c0*/  LDG.E.CONSTANT R25, desc[UR4][R2.64] ;  /* 0x0000000402197981 */ /* 0x000ee2000c1e9900 */
[----:B--2---:R-:W-:-:S03]  /*08d0*/  IMAD.WIDE R4, R9, 0x4, R4 ;  /* 0x0000000409047825 */ /* 0x004fc600078e0204 */
[----:B------:R-:W2:Y:S04]  /*08e0*/  LDG.E.CONSTANT R28, desc[UR4][R2.64+0x80] ;  /* 0x00008004021c7981 */ /* 0x000ea8000c1e9900 */
[----:B------:R-:W3:Y:S04]  /*08f0*/  LDG.E.CONSTANT R26, desc[UR4][R4.64] ;  /* 0x00000004041a7981 */ /* 0x000ee8000c1e9900 */
[----:B------:R-:W2:Y:S04]  /*0900*/  LDG.E.CONSTANT R27, desc[UR4][R4.64+0x80] ;  /* 0x00008004041b7981 */ /* 0x000ea8000c1e9900 */
[----:B------:R-:W4:Y:S04]  /*0910*/  LDG.E.CONSTANT R17, desc[UR4][R2.64+0x100] ;  /* 0x0001000402117981 */ /* 0x000f28000c1e9900 */
        /* <DEDUP_REMOVED lines=11> */
[----:B------:R-:W-:Y:S01]  /*09d0*/  IADD3 R14, PT, PT, R14, 0x100, RZ ;  /* 0x000001000e0e7810 */ /* 0x000fe20007ffe0ff */
[----:B---3--:R-:W-:-:S04]  /*09e0*/  FFMA R25, R25, R26, R18 ;  /* 0x0000001a19197223 */ /* 0x008fc80000000012 */
[----:B--2---:R-:W-:-:S04]  /*09f0*/  FFMA R28, R28, R27, R25 ;  /* 0x0000001b1c1c7223 */ /* 0x004fc80000000019 */
[----:B----4-:R-:W-:-:S04]  /*0a00*/  FFMA R22, R17, R22, R28 ;  /* 0x0000001611167223 */ /* 0x010fc8000000001c */
[----:B-----5:R-:W-:-:S04]  /*0a10*/  FFMA R20, R15, R20, R22 ;  /* 0x000000140f147223 */ /* 0x020fc80000000016 */
[----:B------:R-:W-:-:S04]  /*0a20*/  FFMA R16, R9, R16, R20 ;  /* 0x0000001009107223 */ /* 0x000fc80000000014 */
[----:B------:R-:W-:-:S04]  /*0a30*/  FFMA R7, R7, R8, R16 ;  /* 0x0000000807077223 */ /* 0x000fc80000000010 */
[----:B------:R-:W-:-:S04]  /*0a40*/  FFMA R6, R6, R21, R7 ;  /* 0x0000001506067223 */ /* 0x000fc80000000007 */
[----:B------:R-:W-:-:S07]  /*0a50*/  FFMA R18, R19, R24, R6 ;  /* 0x0000001813127223 */ /* 0x000fce0000000006 */
.L_x_30:
[----:B------:R-:W-:Y:S05]  /*0a60*/  BSYNC.RECONVERGENT B1 ;  /* 0x0000000000017941 */ /* 0x000fea0003800200 */
.L_x_29:
        /* <DEDUP_REMOVED lines=16> */
[----:B------:R-:W4:Y:S04]  /*0b70*/  LDG.E.CONSTANT R9, desc[UR4][R2.64+0x80] ;  /* 0x0000800402097981 */ /* 0x000f28000c1e9900 */
[----:B------:R-:W4:Y:S04]  /*0b80*/  LDG.E.CONSTANT R8, desc[UR4][R4.64+0x80] ;  /* 0x0000800404087981 */ /* 0x000f28000c1e9900 */
[----:B------:R-:W2:Y:S04]  /*0b90*/  LDG.E.CONSTANT R16, desc[UR4][R4.64+0x100] ;  /* 0x0001000404107981 */ /* 0x000ea8000c1e9900 */
[----:B------:R-:W5:Y:S04]  /*0ba0*/  LDG.E.CONSTANT R17, desc[UR4][R2.64+0x180] ;  /* 0x0001800402117981 */ /* 0x000f68000c1e9900 */
[----:B------:R-:W5:Y:S01]  /*0bb0*/  LDG.E.CONSTANT R19, desc[UR4][R4.64+0x180] ;  /* 0x0001800404137981 */ /* 0x000f62000c1e9900 */
[----:B------:R-:W-:Y:S01]  /*0bc0*/  IADD3 R14, PT, PT, R14, 0x80, RZ ;  /* 0x000000800e0e7810 */ /* 0x000fe20007ffe0ff */
[----:B---3--:R-:W-:-:S04]  /*0bd0*/  FFMA R6, R7, R6, R18 ;  /* 0x0000000607067223 */ /* 0x008fc80000000012 */
[----:B----4-:R-:W-:-:S04]  /*0be0*/  FFMA R6, R9, R8, R6 ;  /* 0x0000000809067223 */ /* 0x010fc80000000006 */
[----:B--2---:R-:W-:-:S04]  /*0bf0*/  FFMA R6, R15, R16, R6 ;  /* 0x000000100f067223 */ /* 0x004fc80000000006 */
[----:B-----5:R-:W-:-:S07]  /*0c00*/  FFMA R18, R17, R19, R6 ;  /* 0x0000001311127223 */ /* 0x020fce0000000006 */
.L_x_32:
[----:B------:R-:W-:Y:S05]  /*0c10*/  BSYNC.RECONVERGENT B1 ;  /* 0x0000000000017941 */ /* 0x000fea0003800200 */
.L_x_31:
[----:B------:R-:W-:Y:S05]  /*0c20*/  @!P1 BRA `(.L_x_25) ;  /* 0x0000000000409947 */ /* 0x000fea0003800000 */
[----:B------:R-:W0:Y:S01]  /*0c30*/  LDC.64 R2, c[0x0][0x380] ;  /* 0x0000e000ff027b82 */ /* 0x000e220000000a00 */
[----:B------:R-:W1:Y:S01]  /*0c40*/  LDCU UR7, c[0x0][0x3a0] ;  /* 0x00007400ff0777ac */ /* 0x000e620008000800 */
[----:B------:R-:W-:-:S06]  /*0c50*/  IADD3 R12, PT, PT, -R12, RZ, RZ ;  /* 0x000000ff0c0c7210 */ /* 0x000fcc0007ffe1ff */
[----:B------:R-:W2:Y:S01]  /*0c60*/  LDC.64 R4, c[0x0][0x388] ;  /* 0x0000e200ff047b82 */ /* 0x000ea20000000a00 */
[--C-:B-1----:R-:W-:Y:S02]  /*0c70*/  IMAD R15, R13, UR7, R14.reuse ;  /* 0x000000070d0f7c24 */ /* 0x102fe4000f8e020e */
[----:B------:R-:W-:-:S07]  /*0c80*/  IMAD R13, R11, UR7, R14 ;  /* 0x000000070b0d7c24 */ /* 0x000fce000f8e020e */
.L_x_33:
[----:B--2---:R-:W-:-:S04]  /*0c90*/  IMAD.WIDE R6, R13, 0x4, R4 ;  /* 0x000000040d067825 */ /* 0x004fc800078e0204 */
[----:B0-----:R-:W-:Y:S02]  /*0ca0*/  IMAD.WIDE R8, R15, 0x4, R2 ;  /* 0x000000040f087825 */ /* 0x001fe400078e0202 */
[----:B------:R-:W2:Y:S04]  /*0cb0*/  LDG.E.CONSTANT R6, desc[UR4][R6.64] ;  /* 0x0000000406067981 */ /* 0x000ea8000c1e9900 */
[----:B------:R-:W2:Y:S01]  /*0cc0*/  LDG.E.CONSTANT R9, desc[UR4][R8.64] ;  /* 0x0000000408097981 */ /* 0x000ea2000c1e9900 */
[----:B------:R-:W-:Y:S02]  /*0cd0*/  IADD3 R12, PT, PT, R12, 0x1, RZ ;  /* 0x000000010c0c7810 */ /* 0x000fe40007ffe0ff */
[----:B------:R-:W-:Y:S02]  /*0ce0*/  IADD3 R13, PT, PT, R13, 0x20, RZ ;  /* 0x000000200d0d7810 */ /* 0x000fe40007ffe0ff */
[----:B------:R-:W-:-:S02]  /*0cf0*/  ISETP.NE.AND P0, PT, R12, RZ, PT ;  /* 0x000000ff0c00720c */ /* 0x000fc40003f05270 */
[----:B------:R-:W-:Y:S01]  /*0d00*/  IADD3 R15, PT, PT, R15, 0x20, RZ ;  /* 0x000000200f0f7810 */ /* 0x000fe20007ffe0ff */
[----:B--2---:R-:W-:-:S10]  /*0d10*/  FFMA R18, R9, R6, R18 ;  /* 0x0000000609127223 */ /* 0x004fd40000000012 */
[----:B------:R-:W-:Y:S05]  /*0d20*/  @P0 BRA `(.L_x_33) ;  /* 0xfffffffc00d80947 */ /* 0x000fea000383ffff */
.L_x_25:
[----:B------:R-:W-:Y:S05]  /*0d30*/  BSYNC.RECONVERGENT B0 ;  /* 0x0000000000007941 */ /* 0x000fea0003800200 */
.L_x_24:
[----:B------:R-:W0:Y:S01]  /*0d40*/  SHFL.DOWN PT, R3, R18, 0x10, 0x1f ;  /* 0x0a001f0012037f89 */ /* 0x000e2200000e0000 */
[----:B------:R-:W-:Y:S01]  /*0d50*/  ISETP.NE.AND P0, PT, R10, RZ, PT ;  /* 0x000000ff0a00720c */ /* 0x000fe20003f05270 */
[----:B0-----:R-:W-:-:S05]  /*0d60*/  FADD R3, R3, R18 ;  /* 0x0000001203037221 */ /* 0x001fca0000000000 */
[----:B------:R-:W0:Y:S02]  /*0d70*/  SHFL.DOWN PT, R2, R3, 0x8, 0x1f ;  /* 0x09001f0003027f89 */ /* 0x000e2400000e0000 */
[----:B0-----:R-:W-:-:S05]  /*0d80*/  FADD R2, R3, R2 ;  /* 0x0000000203027221 */ /* 0x001fca0000000000 */
[----:B------:R-:W0:Y:S02]  /*0d90*/  SHFL.DOWN PT, R5, R2, 0x4, 0x1f ;  /* 0x08801f0002057f89 */ /* 0x000e2400000e0000 */
[----:B0-----:R-:W-:-:S05]  /*0da0*/  FADD R5, R2, R5 ;  /* 0x0000000502057221 */ /* 0x001fca0000000000 */
[----:B------:R-:W0:Y:S02]  /*0db0*/  SHFL.DOWN PT, R4, R5, 0x2, 0x1f ;  /* 0x08401f0005047f89 */ /* 0x000e2400000e0000 */
[----:B0-----:R-:W-:-:S05]  /*0dc0*/  FADD R6, R5, R4 ;  /* 0x0000000405067221 */ /* 0x001fca0000000000 */
[----:B------:R0:W1:Y:S01]  /*0dd0*/  SHFL.DOWN PT, R7, R6, 0x1, 0x1f ;  /* 0x08201f0006077f89 */ /* 0x00006200000e0000 */
[----:B------:R-:W-:Y:S05]  /*0de0*/  @P0 EXIT ;  /* 0x000000000000094d */ /* 0x000fea0003800000 */
[----:B------:R-:W2:Y:S08]  /*0df0*/  LDC.64 R2, c[0x0][0x390] ;  /* 0x0000e400ff027b82 */ /* 0x000eb00000000a00 */
[----:B------:R-:W3:Y:S01]  /*0e00*/  LDC.64 R4, c[0x0][0x398] ;  /* 0x0000e600ff047b82 */ /* 0x000ee20000000a00 */
[----:B--2---:R-:W-:-:S06]  /*0e10*/  IMAD.WIDE R2, R11, 0x4, R2 ;  /* 0x000000040b027825 */ /* 0x004fcc00078e0202 */
[----:B------:R-:W2:Y:S01]  /*0e20*/  LDG.E.CONSTANT R2, desc[UR4][R2.64] ;  /* 0x0000000402027981 */ /* 0x000ea2000c1e9900 */
[----:B-1----:R-:W-:Y:S01]  /*0e30*/  FADD R7, R6, R7 ;  /* 0x0000000706077221 */ /* 0x002fe20000000000 */
[----:B---3--:R-:W-:-:S04]  /*0e40*/  IMAD.WIDE R4, R0, 0x4, R4 ;  /* 0x0000000400047825 */ /* 0x008fc800078e0204 */
[----:B--2---:R-:W-:-:S05]  /*0e50*/  FADD R7, R7, R2 ;  /* 0x0000000207077221 */ /* 0x004fca0000000000 */
[----:B------:R-:W-:Y:S01]  /*0e60*/  STG.E desc[UR4][R4.64], R7 ;  /* 0x0000000704007986 */ /* 0x000fe2000c101904 */
[----:B------:R-:W-:Y:S05]  /*0e70*/  EXIT ;  /* 0x000000000000794d */ /* 0x000fea0003800000 */
.L_x_34:
        /* <DEDUP_REMOVED lines=16> */
.L_x_55:


//--------------------- .text._Z18fc1_forward_kernelPKfS0_S0_Pfiii --------------------------
	.section	.text._Z18fc1_forward_kernelPKfS0_S0_Pfiii,"ax",@progbits
	.align	128
        .global         _Z18fc1_forward_kernelPKfS0_S0_Pfiii
        .type           _Z18fc1_forward_kernelPKfS0_S0_Pfiii,@function
        .size           _Z18fc1_forward_kernelPKfS0_S0_Pfiii,(.L_x_56 - _Z18fc1_forward_kernelPKfS0_S0_Pfiii)
        .other          _Z18fc1_forward_kernelPKfS0_S0_Pfiii,@"STO_CUDA_ENTRY STV_DEFAULT"
_Z18fc1_forward_kernelPKfS0_S0_Pfiii:
.text._Z18fc1_forward_kernelPKfS0_S0_Pfiii:
[----:B------:R-:W-:Y:S01]  /*0000*/  LDC R1, c[0x0][0x37c] ;  /* 0x0000df00ff017b82 */ /* 0x000fe20000000800 */
[----:B------:R-:W0:Y:S07]  /*0010*/  S2R R20, SR_TID.X ;  /* 0x0000000000147919 */ /* 0x000e2e0000002100 */
[----:B------:R-:W0:Y:S01]  /*0020*/  S2UR UR4, SR_CTAID.X ;  /* 0x00000000000479c3 */ /* 0x000e220000002500 */
[----:B------:R-:W1:Y:S07]  /*0030*/  LDCU UR5, c[0x0][0x3a4] ;  /* 0x00007480ff0577ac */ /* 0x000e6e0008000800 */
[----:B------:R-:W0:Y:S08]  /*0040*/  LDC R3, c[0x0][0x360] ;  /* 0x0000d800ff037b82 */ /* 0x000e300000000800 */
[----:B------:R-:W2:Y:S08]  /*0050*/  S2UR UR8, SR_CTAID.Y ;  /* 0x00000000000879c3 */ /* 0x000eb00000002600 */
[----:B------:R-:W2:Y:S01]  /*0060*/  LDC R2, c[0x0][0x3a8] ;  /* 0x0000ea00ff027b82 */ /* 0x000ea20000000800 */
[----:B0-----:R-:W-:Y:S01]  /*0070*/  IMAD R0, R3, UR4, R20 ;  /* 0x0000000403007c24 */ /* 0x001fe2000f8e0214 */
[----:B--2---:R-:W-:-:S04]  /*0080*/  ISETP.LE.AND P0, PT, R2, UR8, PT ;  /* 0x0000000802007c0c */ /* 0x004fc8000bf03270 */
[----:B-1----:R-:W-:-:S13]  /*0090*/  ISETP.GE.OR P0, PT, R0, UR5, P0 ;  /* 0x0000000500007c0c */ /* 0x002fda0008706670 */
[----:B------:R-:W-:Y:S05]  /*00a0*/  @P0 EXIT ;  /* 0x000000000000094d */ /* 0x000fea0003800000 */
[----:B------:R-:W0:Y:S01]  /*00b0*/  LDCU UR4, c[0x0][0x3a0] ;  /* 0x00007400ff0477ac */ /* 0x000e220008000800 */
[----:B------:R-:W-:Y:S01]  /*00c0*/  HFMA2 R14, -RZ, RZ, 0, 0 ;  /* 0x00000000ff0e7431 */ /* 0x000fe200000001ff */
[----:B------:R-:W1:Y:S01]  /*00d0*/  LDCU.64 UR6, c[0x0][0x358] ;  /* 0x00006b00ff0677ac */ /* 0x000e620008000a00 */
[----:B0-----:R-:W-:-:S04]  /*00e0*/  MOV R3, UR4 ;  /* 0x0000000400037c02 */ /* 0x001fc80008000f00 */
[----:B------:R-:W-:-:S13]  /*00f0*/  ISETP.GE.AND P0, PT, R3, 0x1, PT ;  /* 0x000000010300780c */ /* 0x000fda0003f06270 */
[----:B-1----:R-:W-:Y:S05]  /*0100*/  @!P0 BRA `(.L_x_35) ;  /* 0x0000000800308947 */ /* 0x002fea0003800000 */
[----:B------:R-:W0:Y:S01]  /*0110*/  S2UR UR5, SR_CgaCtaId ;  /* 0x00000000000579c3 */ /* 0x000e220000008800 */
[C---:B------:R-:W-:Y:S01]  /*0120*/  ISETP.GE.U32.AND P0, PT, R3.reuse, 0x11, PT ;  /* 0x000000110300780c */ /* 0x040fe20003f06070 */
[----:B------:R-:W-:Y:S01]  /*0130*/  UMOV UR4, 0x400 ;  /* 0x0000040000047882 */ /* 0x000fe20000000000 */
[----:B------:R-:W-:Y:S02]  /*0140*/  IADD3 R26, PT, PT, R3, 0xf, RZ ;  /* 0x0000000f031a7810 */ /* 0x000fe40007ffe0ff */
[----:B------:R-:W-:Y:S02]  /*0150*/  MOV R14, RZ ;  /* 0x000000ff000e7202 */ /* 0x000fe40000000f00 */
[----:B------:R-:W-:Y:S01]  /*0160*/  MOV R5, RZ ;  /* 0x000000ff00057202 */ /* 0x000fe20000000f00 */
[----:B0-----:R-:W-:-:S06]  /*0170*/  ULEA UR4, UR5, UR4, 0x18 ;  /* 0x0000000405047291 */ /* 0x001fcc000f8ec0ff */
[----:B------:R-:W-:Y:S01]  /*0180*/  LEA R25, R20, UR4, 0x2 ;  /* 0x0000000414197c11 */ /* 0x000fe2000f8e10ff */
[----:B------:R-:W-:Y:S06]  /*0190*/  @!P0 BRA `(.L_x_36) ;  /* 0x0000000400648947 */ /* 0x000fec0003800000 */
[----:B------:R-:W0:Y:S01]  /*01a0*/  LDC R2, c[0x0][0x3a0] ;  /* 0x0000e800ff027b82 */ /* 0x000e220000000800 */
[----:B------:R-:W-:Y:S01]  /*01b0*/  SHF.R.U32.HI R4, RZ, 0x4, R26 ;  /* 0x00000004ff047819 */ /* 0x000fe2000001161a */
[--C-:B------:R-:W-:Y:S01]  /*01c0*/  IMAD R23, R0, R3, R20.reuse ;  /* 0x0000000300177224 */ /* 0x100fe200078e0214 */
[----:B------:R-:W-:Y:S01]  /*01d0*/  MOV R14, RZ ;  /* 0x000000ff000e7202 */ /* 0x000fe20000000f00 */
[----:B------:R-:W-:Y:S01]  /*01e0*/  IMAD R22, R3, UR8, R20 ;  /* 0x0000000803167c24 */ /* 0x000fe2000f8e0214 */
[----:B------:R-:W-:Y:S02]  /*01f0*/  LOP3.LUT R4, R4, 0x7fffffe, RZ, 0xc0, !PT ;  /* 0x07fffffe04047812 */ /* 0x000fe400078ec0ff */
[----:B------:R-:W-:Y:S01]  /*0200*/  MOV R21, R20 ;  /* 0x0000001400157202 */ /* 0x000fe20000000f00 */
[----:B------:R-:W1:Y:S01]  /*0210*/  LDC.64 R28, c[0x0][0x380] ;  /* 0x0000e000ff1c7b82 */ /* 0x000e620000000a00 */
[----:B------:R-:W-:-:S07]  /*0220*/  IADD3 R24, PT, PT, -R4, RZ, RZ ;  /* 0x000000ff04187210 */ /* 0x000fce0007ffe1ff */
.L_x_37:
[----:B------:R-:W2:Y:S01]  /*0230*/  LDC.64 R4, c[0x0][0x388] ;  /* 0x0000e200ff047b82 */ /* 0x000ea20000000a00 */
[----:B0-----:R-:W-:Y:S01]  /*0240*/  MOV R3, R2 ;  /* 0x0000000200037202 */ /* 0x001fe20000000f00 */
[----:B------:R-:W-:Y:S01]  /*0250*/  HFMA2 R18, -RZ, RZ, 0, 0 ;  /* 0x00000000ff127431 */ /* 0x000fe200000001ff */
[----:B------:R-:W-:Y:S01]  /*0260*/  MOV R15, RZ ;  /* 0x000000ff000f7202 */ /* 0x000fe20000000f00 */
[----:B-1----:R-:W-:Y:S01]  /*0270*/  IMAD.WIDE R16, R22, 0x4, R28 ;  /* 0x0000000416107825 */ /* 0x002fe200078e021c */
[----:B------:R-:W-:-:S13]  /*0280*/  ISETP.GE.AND P0, PT, R21, R3, PT ;  /* 0x000000031500720c */ /* 0x000fda0003f06270 */
[----:B------:R-:W3:Y:S01]  /*0290*/  @!P0 LDG.E.CONSTANT R18, desc[UR6][R16.64] ;  /* 0x0000000610128981 */ /* 0x000ee2000c1e9900 */
[----:B--2---:R-:W-:-:S05]  /*02a0*/  IMAD.WIDE R4, R23, 0x4, R4 ;  /* 0x0000000417047825 */ /* 0x004fca00078e0204 */
[----:B------:R-:W2:Y:S01]  /*02b0*/  @!P0 LDG.E.CONSTANT R15, desc[UR6][R4.64] ;  /* 0x00000006040f8981 */ /* 0x000ea2000c1e9900 */
[----:B------:R-:W-:-:S04]  /*02c0*/  IADD3 R6, PT, PT, R21, 0x10, RZ ;  /* 0x0000001015067810 */ /* 0x000fc80007ffe0ff */
[----:B------:R-:W-:Y:S02]  /*02d0*/  ISETP.GE.AND P0, PT, R6, R3, PT ;  /* 0x000000030600720c */ /* 0x000fe40003f06270 */
[----:B------:R-:W-:-:S11]  /*02e0*/  CS2R R12, SRZ ;  /* 0x00000000000c7805 */ /* 0x000fd6000001ff00 */
[----:B------:R-:W4:Y:S04]  /*02f0*/  @!P0 LDG.E.CONSTANT R13, desc[UR6][R16.64+0x40] ;  /* 0x00004006100d8981 */ /* 0x000f28000c1e9900 */
[----:B------:R0:W5:Y:S01]  /*0300*/  @!P0 LDG.E.CONSTANT R12, desc[UR6][R4.64+0x40] ;  /* 0x00004006040c8981 */ /* 0x000162000c1e9900 */
[----:B------:R-:W1:Y:S01]  /*0310*/  S2UR UR5, SR_CgaCtaId ;  /* 0x00000000000579c3 */ /* 0x000e620000008800 */
[----:B------:R-:W-:Y:S02]  /*0320*/  UMOV UR4, 0x400 ;  /* 0x0000040000047882 */ /* 0x000fe40000000000 */
[----:B-1----:R-:W-:Y:S01]  /*0330*/  ULEA UR4, UR5, UR4, 0x18 ;  /* 0x0000000405047291 */ /* 0x002fe2000f8ec0ff */
[----:B---3--:R-:W-:Y:S04]  /*0340*/  STS [R25], R18 ;  /* 0x0000001219007388 */ /* 0x008fe80000000800 */
[----:B--2---:R-:W-:Y:S01]  /*0350*/  STS [R25+0x400], R15 ;  /* 0x0004000f19007388 */ /* 0x004fe20000000800 */
[----:B------:R-:W-:Y:S06]  /*0360*/  BAR.SYNC.DEFER_BLOCKING 0x0 ;  /* 0x0000000000007b1d */ /* 0x000fec0000010000 */
[----:B0-----:R-:W-:Y:S04]  /*0370*/  LDS.128 R4, [UR4] ;  /* 0x00000004ff047984 */ /* 0x001fe80008000c00 */
[----:B------:R-:W0:Y:S02]  /*0380*/  LDS.128 R8, [UR4+0x400] ;  /* 0x00040004ff087984 */ /* 0x000e240008000c00 */
[----:B0-----:R-:W-:-:S04]  /*0390*/  FFMA R8, R4, R8, R14 ;  /* 0x0000000804087223 */ /* 0x001fc8000000000e */
[----:B------:R-:W-:-:S04]  /*03a0*/  FFMA R9, R5, R9, R8 ;  /* 0x0000000905097223 */ /* 0x000fc80000000008 */
[----:B------:R-:W-:-:S04]  /*03b0*/  FFMA R6, R6, R10, R9 ;  /* 0x0000000a06067223 */ /* 0x000fc80000000009 */
[----:B------:R-:W-:Y:S02]  /*03c0*/  FFMA R17, R7, R11, R6 ;  /* 0x0000000b07117223 */ /* 0x000fe40000000006 */
[----:B------:R-:W-:Y:S04]  /*03d0*/  LDS.128 R4, [UR4+0x10] ;  /* 0x00001004ff047984 */ /* 0x000fe80008000c00 */
        /* <DEDUP_REMOVED lines=12> */
[----:B------:R-:W0:Y:S01]  /*04a0*/  LDS.128 R8, [UR4+0x430] ;  /* 0x00043004ff087984 */ /* 0x000e220008000c00 */
[----:B------:R-:W-:Y:S06]  /*04b0*/  BAR.SYNC.DEFER_BLOCKING 0x0 ;  /* 0x0000000000007b1d */ /* 0x000fec0000010000 */
[----:B----4-:R-:W-:Y:S04]  /*04c0*/  STS [R25], R13 ;  /* 0x0000000d19007388 */ /* 0x010fe80000000800 */
[----:B-----5:R-:W-:Y:S01]  /*04d0*/  STS [R25+0x400], R12 ;  /* 0x0004000c19007388 */ /* 0x020fe20000000800 */
[----:B------:R-:W-:Y:S01]  /*04e0*/  BAR.SYNC.DEFER_BLOCKING 0x0 ;  /* 0x0000000000007b1d */ /* 0x000fe20000010000 */
[----:B0-----:R-:W-:-:S05]  /*04f0*/  FFMA R4, R4, R8, R15 ;  /* 0x0000000804047223 */ /* 0x001fca000000000f */
[----:B------:R-:W-:Y:S04]  /*0500*/  LDS.128 R16, [UR4] ;  /* 0x00000004ff107984 */ /* 0x000fe80008000c00 */
[----:B------:R-:W0:Y:S01]  /*0510*/  LDS.128 R12, [UR4+0x400] ;  /* 0x00040004ff0c7984 */ /* 0x000e220008000c00 */
[----:B------:R-:W-:-:S04]  /*0520*/  FFMA R5, R5, R9, R4 ;  /* 0x0000000905057223 */ /* 0x000fc80000000004 */
[----:B------:R-:W-:-:S04]  /*0530*/  FFMA R6, R6, R10, R5 ;  /* 0x0000000a06067223 */ /* 0x000fc80000000005 */
[----:B------:R-:W-:Y:S02]  /*0540*/  FFMA R7, R7, R11, R6 ;  /* 0x0000000b07077223 */ /* 0x000fe40000000006 */
[----:B------:R-:W-:Y:S02]  /*0550*/  LDS.128 R8, [UR4+0x410] ;  /* 0x00041004ff087984 */ /* 0x000fe40008000c00 */
[----:B0-----:R-:W-:Y:S02]  /*0560*/  FFMA R16, R16, R12, R7 ;  /* 0x0000000c10107223 */ /* 0x001fe40000000007 */
[----:B------:R-:W0:Y:S02]  /*0570*/  LDS.128 R4, [UR4+0x10] ;  /* 0x00001004ff047984 */ /* 0x000e240008000c00 */
        /* <DEDUP_REMOVED lines=12> */
[----:B------:R-:W-:Y:S01]  /*0640*/  FFMA R13, R13, R17, R12 ;  /* 0x000000110d0d7223 */ /* 0x000fe2000000000c */
[----:B------:R-:W-:-:S03]  /*0650*/  IADD3 R24, PT, PT, R24, 0x2, RZ ;  /* 0x0000000218187810 */ /* 0x000fc60007ffe0ff */
[----:B------:R-:W-:Y:S01]  /*0660*/  FFMA R14, R14, R18, R13 ;  /* 0x000000120e0e7223 */ /* 0x000fe2000000000d */
[----:B------:R-:W-:Y:S01]  /*0670*/  BAR.SYNC.DEFER_BLOCKING 0x0 ;  /* 0x0000000000007b1d */ /* 0x000fe20000010000 */
[----:B------:R-:W-:Y:S02]  /*0680*/  ISETP.NE.AND P0, PT, R24, RZ, PT ;  /* 0x000000ff1800720c */ /* 0x000fe40003f05270 */
[----:B------:R-:W-:Y:S01]  /*0690*/  FFMA R15, R15, R19, R14 ;  /* 0x000000130f0f7223 */ /* 0x000fe2000000000e */
[----:B------:R-:W-:Y:S02]  /*06a0*/  IADD3 R22, PT, PT, R22, 0x20, RZ ;  /* 0x0000002016167810 */ /* 0x000fe40007ffe0ff */
[----:B------:R-:W-:Y:S02]  /*06b0*/  IADD3 R21, PT, PT, R21, 0x20, RZ ;  /* 0x0000002015157810 */ /* 0x000fe40007ffe0ff */
[----:B------:R-:W-:Y:S01]  /*06c0*/  IADD3 R23, PT, PT, R23, 0x20, RZ ;  /* 0x0000002017177810 */ /* 0x000fe20007ffe0ff */
[----:B0-----:R-:W-:-:S04]  /*06d0*/  FFMA R4, R4, R8, R15 ;  /* 0x0000000804047223 */ /* 0x001fc8000000000f */
[----:B------:R-:W-:-:S04]  /*06e0*/  FFMA R5, R5, R9, R4 ;  /* 0x0000000905057223 */ /* 0x000fc80000000004 */
[----:B------:R-:W-:-:S04]  /*06f0*/  FFMA R6, R6, R10, R5 ;  /* 0x0000000a06067223 */ /* 0x000fc80000000005 */
[----:B------:R-:W-:Y:S01]  /*0700*/  FFMA R14, R7, R11, R6 ;  /* 0x0000000b070e7223 */ /* 0x000fe20000000006 */
[----:B------:R-:W-:Y:S06]  /*0710*/  @P0 BRA `(.L_x_37) ;  /* 0xfffffff800c40947 */ /* 0x000fec000383ffff */
[----:B------:R-:W-:-:S07]  /*0720*/  LOP3.LUT R5, R26, 0x7fffffe0, RZ, 0xc0, !PT ;  /* 0x7fffffe01a057812 */ /* 0x000fce00078ec0ff */
.L_x_36:
[----:B------:R-:W-:-:S13]  /*0730*/  LOP3.LUT P0, RZ, R26, 0x10, RZ, 0xc0, !PT ;  /* 0x000000101aff7812 */ /* 0x000fda000780c0ff */
[----:B------:R-:W-:Y:S05]  /*0740*/  @!P0 BRA `(.L_x_35) ;  /* 0x0000000000a08947 */ /* 0x000fea0003800000 */
[----:B------:R-:W-:Y:S02]  /*0750*/  IADD3 R20, PT, PT, R20, R5, RZ ;  /* 0x0000000514147210 */ /* 0x000fe40007ffe0ff */
[----:B------:R-:W-:Y:S02]  /*0760*/  MOV R6, RZ ;  /* 0x000000ff00067202 */ /* 0x000fe40000000f00 */
[----:B------:R-:W-:-:S13]  /*0770*/  ISETP.GE.AND P0, PT, R20, R3, PT ;  /* 0x000000031400720c */ /* 0x000fda0003f06270 */
[----:B------:R-:W0:Y:S01]  /*0780*/  @!P0 LDC.64 R4, c[0x0][0x380] ;  /* 0x0000e000ff048b82 */ /* 0x000e220000000a00 */
[--C-:B------:R-:W-:Y:S02]  /*0790*/  @!P0 IMAD R7, R3, UR8, R20.reuse ;  /* 0x0000000803078c24 */ /* 0x100fe4000f8e0214 */
[----:B------:R-:W-:-:S05]  /*07a0*/  @!P0 IMAD R9, R0, R3, R20 ;  /* 0x0000000300098224 */ /* 0x000fca00078e0214 */
[----:B------:R-:W1:Y:S01]  /*07b0*/  @!P0 LDC.64 R28, c[0x0][0x388] ;  /* 0x0000e200ff1c8b82 */ /* 0x000e620000000a00 */
[----:B0-----:R-:W-:-:S04]  /*07c0*/  @!P0 IMAD.WIDE R2, R7, 0x4, R4 ;  /* 0x0000000407028825 */ /* 0x001fc800078e0204 */
[----:B------:R-:W-:Y:S02]  /*07d0*/  HFMA2 R4, -RZ, RZ, 0, 0 ;  /* 0x00000000ff047431 */ /* 0x000fe400000001ff */
[----:B-1----:R-:W-:-:S04]  /*07e0*/  @!P0 IMAD.WIDE R28, R9, 0x4, R28 ;  /* 0x00000004091c8825 */ /* 0x002fc800078e021c */
[----:B------:R-:W2:Y:S04]  /*07f0*/  @!P0 LDG.E.CONSTANT R4, desc[UR6][R2.64] ;  /* 0x0000000602048981 */ /* 0x000ea8000c1e9900 */
[----:B------:R-:W3:Y:S04]  /*0800*/  @!P0 LDG.E.CONSTANT R6, desc[UR6][R28.64] ;  /* 0x000000061c068981 */ /* 0x000ee8000c1e9900 */
[----:B--2---:R-:W-:Y:S04]  /*0810*/  STS [R25], R4 ;  /* 0x0000000419007388 */ /* 0x004fe80000000800 */
[----:B---3--:R-:W-:Y:S01]  /*0820*/  STS [R25+0x400], R6 ;  /* 0x0004000619007388 */ /* 0x008fe20000000800 */
[----:B------:R-:W-:Y:S06]  /*0830*/  BAR.SYNC.DEFER_BLOCKING 0x0 ;  /* 0x0000000000007b1d */ /* 0x000fec0000010000 */
[----:B------:R-:W-:Y:S04]  /*0840*/  LDS.128 R20, [UR4] ;  /* 0x00000004ff147984 */ /* 0x000fe80008000c00 */
[----:B------:R-:W0:Y:S04]  /*0850*/  LDS.128 R24, [UR4+0x400] ;  /* 0x00040004ff187984 */ /* 0x000e280008000c00 */
[----:B------:R-:W-:Y:S04]  /*0860*/  LDS.128 R4, [UR4+0x10] ;  /* 0x00001004ff047984 */ /* 0x000fe80008000c00 */
[----:B------:R-:W1:Y:S04]  /*0870*/  LDS.128 R8, [UR4+0x410] ;  /* 0x00041004ff087984 */ /* 0x000e680008000c00 */
[----:B------:R-:W-:Y:S01]  /*0880*/  LDS.128 R16, [UR4+0x420] ;  /* 0x00042004ff107984 */ /* 0x000fe20008000c00 */
[----:B0-----:R-:W-:-:S03]  /*0890*/  FFMA R20, R20, R24, R14 ;  /* 0x0000001814147223 */ /* 0x001fc6000000000e */
[----:B------:R-:W0:Y:S01]  /*08a0*/  LDS.128 R12, [UR4+0x20] ;  /* 0x00002004ff0c7984 */ /* 0x000e220008000c00 */
[----:B------:R-:W-:-:S04]  /*08b0*/  FFMA R21, R21, R25, R20 ;  /* 0x0000001915157223 */ /* 0x000fc80000000014 */
[----:B------:R-:W-:-:S04]  /*08c0*/  FFMA R22, R22, R26, R21 ;  /* 0x0000001a16167223 */ /* 0x000fc80000000015 */
[----:B------:R-:W-:Y:S02]  /*08d0*/  FFMA R3, R23, R27, R22 ;  /* 0x0000001b17037223 */ /* 0x000fe40000000016 */
[----:B------:R-:W-:Y:S02]  /*08e0*/  LDS.128 R20, [UR4+0x30] ;  /* 0x00003004ff147984 */ /* 0x000fe40008000c00 */
[----:B-1----:R-:W-:Y:S02]  /*08f0*/  FFMA R4, R4, R8, R3 ;  /* 0x0000000804047223 */ /* 0x002fe40000000003 */
[----:B------:R-:W1:Y:S02]  /*0900*/  LDS.128 R24, [UR4+0x430] ;  /* 0x00043004ff187984 */ /* 0x000e640008000c00 */
[----:B------:R-:W-:-:S04]  /*0910*/  FFMA R5, R5, R9, R4 ;  /* 0x0000000905057223 */ /* 0x000fc80000000004 */
[----:B------:R-:W-:-:S04]  /*0920*/  FFMA R6, R6, R10, R5 ;  /* 0x0000000a06067223 */ /* 0x000fc80000000005 */
[----:B------:R-:W-:-:S04]  /*0930*/  FFMA R7, R7, R11, R6 ;  /* 0x0000000b07077223 */ /* 0x000fc80000000006 */
[----:B0-----:R-:W-:-:S04]  /*0940*/  FFMA R12, R12, R16, R7 ;  /* 0x000000100c0c7223 */ /* 0x001fc80000000007 */
[----:B------:R-:W-:-:S04]  /*0950*/  FFMA R13, R13, R17, R12 ;  /* 0x000000110d0d7223 */ /* 0x000fc8000000000c */
[----:B------:R-:W-:-:S04]  /*0960*/  FFMA R14, R14, R18, R13 ;  /* 0x000000120e0e7223 */ /* 0x000fc8000000000d */
[----:B------:R-:W-:-:S04]  /*0970*/  FFMA R15, R15, R19, R14 ;  /* 0x000000130f0f7223 */ /* 0x000fc8000000000e */
[----:B-1----:R-:W-:-:S04]  /*0980*/  FFMA R20, R20, R24, R15 ;  /* 0x0000001814147223 */ /* 0x002fc8000000000f */
[----:B------:R-:W-:-:S04]  /*0990*/  FFMA R21, R21, R25, R20 ;  /* 0x0000001915157223 */ /* 0x000fc80000000014 */
[----:B------:R-:W-:-:S04]  /*09a0*/  FFMA R22, R22, R26, R21 ;  /* 0x0000001a16167223 */ /* 0x000fc80000000015 */
[----:B------:R-:W-:Y:S01]  /*09b0*/  FFMA R14, R23, R27, R22 ;  /* 0x0000001b170e7223 */ /* 0x000fe20000000016 */
[----:B------:R-:W-:Y:S06]  /*09c0*/  BAR.SYNC.DEFER_BLOCKING 0x0 ;  /* 0x0000000000007b1d */ /* 0x000fec0000010000 */
.L_x_35:
[----:B------:R-:W0:Y:S08]  /*09d0*/  LDC.64 R2, c[0x0][0x390] ;  /* 0x0000e400ff027b82 */ /* 0x000e300000000a00 */
[----:B------:R-:W1:Y:S08]  /*09e0*/  LDC R11, c[0x0][0x3a4] ;  /* 0x0000e900ff0b7b82 */ /* 0x000e700000000800 */
[----:B------:R-:W2:Y:S01]  /*09f0*/  LDC.64 R4, c[0x0][0x398] ;  /* 0x0000e600ff047b82 */ /* 0x000ea20000000a00 */
[----:B0-----:R-:W-:-:S06]  /*0a00*/  IMAD.WIDE R2, R0, 0x4, R2 ;  /* 0x0000000400027825 */ /* 0x001fcc00078e0202 */
[----:B------:R-:W3:Y:S01]  /*0a10*/  LDG.E.CONSTANT R3, desc[UR6][R2.64] ;  /* 0x0000000602037981 */ /* 0x000ee2000c1e9900 */
[----:B------:R-:W-:Y:S02]  /*0a20*/  MOV R8, 0x3c80f082 ;  /* 0x3c80f08200087802 */ /* 0x000fe40000000f00 */
[----:B------:R-:W-:Y:S01]  /*0a30*/  MOV R10, 0x3f800000 ;  /* 0x3f800000000a7802 */ /* 0x000fe20000000f00 */
[----:B---3--:R-:W-:-:S04]  /*0a40*/  FADD R14, R3, R14 ;  /* 0x0000000e030e7221 */ /* 0x008fc80000000000 */
[C---:B------:R-:W-:Y:S01]  /*0a50*/  FMUL R6, |R14|.reuse, 2.8853900432586669922 ;  /* 0x4038aa3b0e067820 */ /* 0x040fe20000400200 */
[C---:B------:R-:W-:Y:S01]  /*0a60*/  FMUL R9, R14.reuse, R14 ;  /* 0x0000000e0e097220 */ /* 0x040fe20000400000 */
[C---:B------:R-:W-:Y:S02]  /*0a70*/  FSETP.GE.AND P0, PT, |R14|.reuse, 9.010913848876953125, PT ;  /* 0x41102cb40e00780b */ /* 0x040fe40003f06200 */
[----:B------:R-:W-:Y:S01]  /*0a80*/  FSETP.GE.AND P1, PT, |R14|, 0.60000002384185791016, PT ;  /* 0x3f19999a0e00780b */ /* 0x000fe20003f26200 */
[C---:B------:R-:W-:Y:S01]  /*0a90*/  FFMA R8, R9.reuse, R8, -0.052303962409496307373 ;  /* 0xbd563cae09087423 */ /* 0x040fe20000000008 */
[----:B------:R-:W0:Y:S03]  /*0aa0*/  MUFU.EX2 R6, R6 ;  /* 0x0000000600067308 */ /* 0x000e260000000800 */
[----:B------:R-:W-:Y:S01]  /*0ab0*/  FFMA R8, R9, R8, 0.1331529766321182251 ;  /* 0x3e08594109087423 */ /* 0x000fe20000000008 */
[----:B0-----:R-:W-:-:S06]  /*0ac0*/  FADD R7, R6, 1 ;  /* 0x3f80000006077421 */ /* 0x001fcc0000000000 */
[----:B------:R-:W0:Y:S02]  /*0ad0*/  MUFU.RCP R7, R7 ;  /* 0x0000000700077308 */ /* 0x000e240000001000 */
[----:B0-----:R-:W-:Y:S01]  /*0ae0*/  FFMA R2, R7, -2, R10 ;  /* 0xc000000007027823 */ /* 0x001fe2000000000a */
[----:B-1----:R-:W-:-:S04]  /*0af0*/  IMAD R7, R11, UR8, R0 ;  /* 0x000000080b077c24 */ /* 0x002fc8000f8e0200 */
[----:B------:R-:W-:Y:S01]  /*0b00*/  FSEL R3, R2, 1, !P0 ;  /* 0x3f80000002037808 */ /* 0x000fe20004000000 */
[----:B------:R-:W-:Y:S01]  /*0b10*/  FFMA R2, R9, R8, -0.33332768082618713379 ;  /* 0xbeaaa9ed09027423 */ /* 0x000fe20000000008 */
[----:B--2---:R-:W-:Y:S02]  /*0b20*/  IMAD.WIDE R4, R7, 0x4, R4 ;  /* 0x0000000407047825 */ /* 0x004fe400078e0204 */
[----:B------:R-:W-:Y:S02]  /*0b30*/  LOP3.LUT R3, R3, 0x80000000, R14, 0xb8, !PT ;  /* 0x8000000003037812 */ /* 0x000fe400078eb80e */
[----:B------:R-:W-:-:S04]  /*0b40*/  FFMA R9, R9, R2, RZ ;  /* 0x0000000209097223 */ /* 0x000fc800000000ff */
[----:B------:R-:W-:-:S05]  /*0b50*/  @!P1 FFMA R3, R14, R9, R14 ;  /* 0x000000090e039223 */ /* 0x000fca000000000e */
[----:B------:R-:W-:Y:S01]  /*0b60*/  STG.E desc[UR6][R4.64], R3 ;  /* 0x0000000304007986 */ /* 0x000fe2000c101906 */
[----:B------:R-:W-:Y:S05]  /*0b70*/  EXIT ;  /* 0x000000000000794d */ /* 0x000fea0003800000 */
.L_x_38:
        /* <DEDUP_REMOVED lines=16> */
.L_x_56:


//--------------------- .text._Z22linear_backward_kernelPKfS0_PfS1_iii --------------------------
	.section	.text._Z22linear_backward_kernelPKfS0_PfS1_iii,"ax",@progbits
	.align	128
        .global         _Z22linear_backward_kernelPKfS0_PfS1_iii
        .type           _Z22linear_backward_kernelPKfS0_PfS1_iii,@function
        .size           _Z22linear_backward_kernelPKfS0_PfS1_iii,(.L_x_57 - _Z22linear_backward_kernelPKfS0_PfS1_iii)
        .other          _Z22linear_backward_kernelPKfS0_PfS1_iii,@"STO_CUDA_ENTRY STV_DEFAULT"
_Z22linear_backward_kernelPKfS0_PfS1_iii:
.text._Z22linear_backward_kernelPKfS0_PfS1_iii:
        /* <DEDUP_REMOVED lines=27> */
.L_x_44:
        /* <DEDUP_REMOVED lines=9> */
.L_x_43:
[----:B------:R-:W0:Y:S02]  /*0240*/  LDS R6, [R8] ;  /* 0x0000000008067984 */ /* 0x000e240000000800 */
[----:B0-----:R-:W-:-:S05]  /*0250*/  FADD R7, R13, R6 ;  /* 0x000000060d077221 */ /* 0x001fca0000000000 */
[----:B------:R-:W0:Y:S02]  /*0260*/  ATOMS.CAST.SPIN P0, [R8], R6, R7 ;  /* 0x000000060800758d */ /* 0x000e240001800007 */
[----:B0-----:R-:W-:Y:S05]  /*0270*/  @!P0 BRA `(.L_x_43) ;  /* 0xfffffffc00f08947 */ /* 0x001fea000383ffff */
[----:B------:R-:W-:Y:S05]  /*0280*/  BSYNC.RECONVERGENT B1 ;  /* 0x0000000000017941 */ /* 0x000fea0003800200 */
.L_x_42:
[----:B-1----:R-:W-:-:S04]  /*0290*/  IADD3 R11, PT, PT, R2, R11, RZ ;  /* 0x0000000b020b7210 */ /* 0x002fc80007ffe0ff */
[----:B------:R-:W-:-:S13]  /*02a0*/  ISETP.GE.AND P0, PT, R11, R0, PT ;  /* 0x000000000b00720c */ /* 0x000fda0003f06270 */
[----:B------:R-:W-:Y:S05]  /*02b0*/  @!P0 BRA `(.L_x_44) ;  /* 0xfffffffc00bc8947 */ /* 0x000fea000383ffff */
.L_x_41:
[----:B------:R-:W-:Y:S05]  /*02c0*/  BSYNC.RECONVERGENT B0 ;  /* 0x0000000000007941 */ /* 0x000fea0003800200 */
.L_x_40:
[----:B------:R-:W-:Y:S01]  /*02d0*/  ISETP.NE.AND P0, PT, R5, RZ, PT ;  /* 0x000000ff0500720c */ /* 0x000fe20003f05270 */
[----:B------:R-:W-:-:S12]  /*02e0*/  BSSY.RECONVERGENT B0, `(.L_x_39) ;  /* 0x0000005000007945 */ /* 0x000fd80003800200 */
[----:B------:R-:W-:Y:S05]  /*02f0*/  @P0 BRA `(.L_x_45) ;  /* 0x00000000000c0947 */ /* 0x000fea0003800000 */
[----:B0-----:R-:W0:Y:S02]  /*0300*/  LDC.64 R6, c[0x0][0x398] ;  /* 0x0000e600ff067b82 */ /* 0x001e240000000a00 */
[----:B0-----:R-:W-:-:S05]  /*0310*/  IMAD.WIDE.U32 R6, R3, 0x4, R6 ;  /* 0x0000000403067825 */ /* 0x001fca00078e0006 */
[----:B-----5:R1:W-:Y:S02]  /*0320*/  REDG.E.ADD.F32.FTZ.RN.STRONG.GPU desc[UR8][R6.64], R9 ;  /* 0x00000009060079a6 */ /* 0x0203e4000c12f308 */
.L_x_45:
[----:B------:R-:W-:Y:S05]  /*0330*/  BSYNC.RECONVERGENT B0 ;  /* 0x0000000000007941 */ /* 0x000fea0003800200 */
.L_x_39:
        /* <DEDUP_REMOVED lines=9> */
.L_x_46:
        /* <DEDUP_REMOVED lines=11> */
.L_x_57:


//--------------------- .text._Z21linear_forward_kernelPKfS0_S0_Pfiii --------------------------
	.section	.text._Z21linear_forward_kernelPKfS0_S0_Pfiii,"ax",@progbits
	.align	128
        .global         _Z21linear_forward_kernelPKfS0_S0_Pfiii
        .type           _Z21linear_forward_kernelPKfS0_S0_Pfiii,@function
        .size           _Z21linear_forward_kernelPKfS0_S0_Pfiii,(.L_x_58 - _Z21linear_forward_kernelPKfS0_S0_Pfiii)
        .other          _Z21linear_forward_kernelPKfS0_S0_Pfiii,@"STO_CUDA_ENTRY STV_DEFAULT"
_Z21linear_forward_kernelPKfS0_S0_Pfiii:
.text._Z21linear_forward_kernelPKfS0_S0_Pfiii:
        /* <DEDUP_REMOVED lines=35> */
.L_x_49:
        /* <DEDUP_REMOVED lines=80> */
.L_x_48:
        /* <DEDUP_REMOVED lines=42> */
.L_x_47:
[----:B------:R-:W0:Y:S08]  /*09d0*/  LDC.64 R2, c[0x0][0x390] ;  /* 0x0000e400ff027b82 */ /* 0x000e300000000a00 */
[----:B------:R-:W1:Y:S08]  /*09e0*/  LDC R7, c[0x0][0x3a4] ;  /* 0x0000e900ff077b82 */ /* 0x000e700000000800 */
[----:B------:R-:W2:Y:S01]  /*09f0*/  LDC.64 R4, c[0x0][0x398] ;  /* 0x0000e600ff047b82 */ /* 0x000ea20000000a00 */
[----:B0-----:R-:W-:-:S06]  /*0a00*/  IMAD.WIDE R2, R0, 0x4, R2 ;  /* 0x0000000400027825 */ /* 0x001fcc00078e0202 */
[----:B------:R-:W3:Y:S01]  /*0a10*/  LDG.E.CONSTANT R3, desc[UR6][R2.64] ;  /* 0x0000000602037981 */ /* 0x000ee2000c1e9900 */
[----:B-1----:R-:W-:-:S04]  /*0a20*/  IMAD R7, R7, UR8, R0 ;  /* 0x0000000807077c24 */ /* 0x002fc8000f8e0200 */
[----:B--2---:R-:W-:-:S04]  /*0a30*/  IMAD.WIDE R4, R7, 0x4, R4 ;  /* 0x0000000407047825 */ /* 0x004fc800078e0204 */
[----:B---3--:R-:W-:-:S05]  /*0a40*/  FADD R7, R3, R14 ;  /* 0x0000000e03077221 */ /* 0x008fca0000000000 */
[----:B------:R-:W-:Y:S01]  /*0a50*/  STG.E desc[UR6][R4.64], R7 ;  /* 0x0000000704007986 */ /* 0x000fe2000c101906 */
[----:B------:R-:W-:Y:S05]  /*0a60*/  EXIT ;  /* 0x000000000000794d */ /* 0x000fea0003800000 */
.L_x_50:
        /* <DEDUP_REMOVED lines=9> */
.L_x_58:


//--------------------- .text._Z15add_bias_kernelPfPKfii --------------------------
	.section	.text._Z15add_bias_kernelPfPKfii,"ax",@progbits
	.align	128
        .global         _Z15add_bias_kernelPfPKfii
        .type           _Z15add_bias_kernelPfPKfii,@function
        .size           _Z15add_bias_kernelPfPKfii,(.L_x_59 - _Z15add_bias_kernelPfPKfii)
        .other          _Z15add_bias_kernelPfPKfii,@"STO_CUDA_ENTRY STV_DEFAULT"
_Z15add_bias_kernelPfPKfii:
.text._Z15add_bias_kernelPfPKfii:
[----:B------:R-:W-:Y:S01]  /*0000*/  LDC R1, c[0x0][0x37c] ;  /* 0x0000df00ff017b82 */ /* 0x000fe20000000800 */
[----:B------:R-:W0:Y:S07]  /*0010*/  S2R R0, SR_TID.X ;  /* 0x0000000000007919 */ /* 0x000e2e0000002100 */
[----:B------:R-:W0:Y:S08]  /*0020*/  S2UR UR4, SR_CTAID.X ;  /* 0x00000000000479c3 */ /* 0x000e300000002500 */
[----:B------:R-:W0:Y:S08]  /*0030*/  LDC R9, c[0x0][0x360] ;  /* 0x0000d800ff097b82 */ /* 0x000e300000000800 */
[----:B------:R-:W1:Y:S01]  /*0040*/  LDC.64 R2, c[0x0][0x390] ;  /* 0x0000e400ff027b82 */ /* 0x000e620000000a00 */
[----:B0-----:R-:W-:-:S02]  /*0050*/  IMAD R9, R9, UR4, R0 ;  /* 0x0000000409097c24 */ /* 0x001fc4000f8e0200 */
[----:B-1----:R-:W-:-:S05]  /*0060*/  IMAD R0, R3, R2, RZ ;  /* 0x0000000203007224 */ /* 0x002fca00078e02ff */
[----:B------:R-:W-:-:S13]  /*0070*/  ISETP.GE.AND P0, PT, R9, R0, PT ;  /* 0x000000000900720c */ /* 0x000fda0003f06270 */
[----:B------:R-:W-:Y:S05]  /*0080*/  @P0 EXIT ;  /* 0x000000000000094d */ /* 0x000fea0003800000 */
[----:B------:R-:W-:Y:S01]  /*0090*/  IABS R3, R2 ;  /* 0x0000000200037213 */ /* 0x000fe20000000000 */
[----:B------:R-:W0:Y:S01]  /*00a0*/  LDCU.64 UR4, c[0x0][0x358] ;  /* 0x00006b00ff0477ac */ /* 0x000e220008000a00 */
[----:B------:R-:W-:Y:S02]  /*00b0*/  ISETP.GE.AND P2, PT, R9, RZ, PT ;  /* 0x000000ff0900720c */ /* 0x000fe40003f46270 */
[----:B------:R-:W1:Y:S08]  /*00c0*/  I2F.RP R0, R3 ;  /* 0x0000000300007306 */ /* 0x000e700000209400 */
[----:B-1----:R-:W1:Y:S02]  /*00d0*/  MUFU.RCP R0, R0 ;  /* 0x0000000000007308 */ /* 0x002e640000001000 */
[----:B-1----:R-:W-:-:S06]  /*00e0*/  IADD3 R4, PT, PT, R0, 0xffffffe, RZ ;  /* 0x0ffffffe00047810 */ /* 0x002fcc0007ffe0ff */
[----:B------:R1:W2:Y:S02]  /*00f0*/  F2I.FTZ.U32.TRUNC.NTZ R5, R4 ;  /* 0x0000000400057305 */ /* 0x0002a4000021f000 */
[----:B-1----:R-:W-:Y:S01]  /*0100*/  IMAD.MOV.U32 R4, RZ, RZ, RZ ;  /* 0x000000ffff047224 */ /* 0x002fe200078e00ff */
[----:B--2---:R-:W-:-:S05]  /*0110*/  IADD3 R6, PT, PT, RZ, -R5, RZ ;  /* 0x80000005ff067210 */ /* 0x004fca0007ffe0ff */
[----:B------:R-:W-:Y:S01]  /*0120*/  IMAD R7, R6, R3, RZ ;  /* 0x0000000306077224 */ /* 0x000fe200078e02ff */
[----:B------:R-:W-:-:S03]  /*0130*/  IABS R6, R9 ;  /* 0x0000000900067213 */ /* 0x000fc60000000000 */
[----:B------:R-:W-:-:S06]  /*0140*/  IMAD.HI.U32 R5, R5, R7, R4 ;  /* 0x0000000705057227 */ /* 0x000fcc00078e0004 */
[----:B------:R-:W-:-:S05]  /*0150*/  IMAD.HI.U32 R5, R5, R6, RZ ;  /* 0x0000000605057227 */ /* 0x000fca00078e00ff */
[----:B------:R-:W-:-:S05]  /*0160*/  IADD3 R5, PT, PT, -R5, RZ, RZ ;  /* 0x000000ff05057210 */ /* 0x000fca0007ffe1ff */
[C---:B------:R-:W-:Y:S02]  /*0170*/  IMAD R0, R3.reuse, R5, R6 ;  /* 0x0000000503007224 */ /* 0x040fe400078e0206 */
[----:B------:R-:W1:Y:S03]  /*0180*/  LDC.64 R6, c[0x0][0x388] ;  /* 0x0000e200ff067b82 */ /* 0x000e660000000a00 */
[----:B------:R-:W-:-:S05]  /*0190*/  ISETP.GT.U32.AND P0, PT, R3, R0, PT ;  /* 0x000000000300720c */ /* 0x000fca0003f04070 */
[----:B------:R-:W2:Y:S08]  /*01a0*/  LDC.64 R4, c[0x0][0x380] ;  /* 0x0000e000ff047b82 */ /* 0x000eb00000000a00 */
[----:B------:R-:W-:Y:S01]  /*01b0*/  @!P0 IMAD.IADD R0, R0, 0x1, -R3 ;  /* 0x0000000100008824 */ /* 0x000fe200078e0a03 */
[----:B------:R-:W-:-:S04]  /*01c0*/  ISETP.NE.AND P0, PT, R2, RZ, PT ;  /* 0x000000ff0200720c */ /* 0x000fc80003f05270 */
[----:B------:R-:W-:Y:S01]  /*01d0*/  ISETP.GT.U32.AND P1, PT, R3, R0, PT ;  /* 0x000000000300720c */ /* 0x000fe20003f24070 */
[----:B--2---:R-:W-:-:S12]  /*01e0*/  IMAD.WIDE R4, R9, 0x4, R4 ;  /* 0x0000000409047825 */ /* 0x004fd800078e0204 */
[----:B------:R-:W-:-:S05]  /*01f0*/  @!P1 IADD3 R0, PT, PT, R0, -R3, RZ ;  /* 0x8000000300009210 */ /* 0x000fca0007ffe0ff */
[----:B------:R-:W-:Y:S01]  /*0200*/  @!P2 IMAD.MOV R0, RZ, RZ, -R0 ;  /* 0x000000ffff00a224 */ /* 0x000fe200078e0a00 */
[----:B------:R-:W-:-:S05]  /*0210*/  @!P0 LOP3.LUT R0, RZ, R2, RZ, 0x33, !PT ;  /* 0x00000002ff008212 */ /* 0x000fca00078e33ff */
[----:B-1----:R-:W-:Y:S02]  /*0220*/  IMAD.WIDE R2, R0, 0x4, R6 ;  /* 0x0000000400027825 */ /* 0x002fe400078e0206 */
[----:B0-----:R-:W2:Y:S04]  /*0230*/  LDG.E R7, desc[UR4][R4.64] ;  /* 0x0000000404077981 */ /* 0x001ea8000c1e1900 */
[----:B------:R-:W2:Y:S02]  /*0240*/  LDG.E R2, desc[UR4][R2.64] ;  /* 0x0000000402027981 */ /* 0x000ea4000c1e1900 */
[----:B--2---:R-:W-:-:S05]  /*0250*/  FADD R7, R2, R7 ;  /* 0x0000000702077221 */ /* 0x004fca0000000000 */
[----:B------:R-:W-:Y:S01]  /*0260*/  STG.E desc[UR4][R4.64], R7 ;  /* 0x0000000704007986 */ /* 0x000fe2000c101904 */
[----:B------:R-:W-:Y:S05]  /*0270*/  EXIT ;  /* 0x000000000000794d */ /* 0x000fea0003800000 */
.L_x_51:
        /* <DEDUP_REMOVED lines=16> */
.L_x_59:


//--------------------- .nv.shared._Z22shared_backward_kernelPKfS0_S0_PfS1_iii --------------------------
	.section	.nv.shared._Z22shared_backward_kernelPKfS0_S0_PfS1_iii,"aw",@nobits
	.sectionflags	@""
	.align	16
	.zero		1024


//--------------------- .nv.shared.reserved.0     --------------------------
	.section	.nv.shared.reserved.0,"aw",@nobits
	.weak		__nv_reservedSMEM_offset_0_alias
	.size		__nv_reservedSMEM_offset_0_alias, 0, 64
	.other		__nv_reservedSMEM_offset_0_alias,@"STO_CUDA_RESERVED_SHARED STV_DEFAULT"
__nv_reservedSMEM_offset_0_alias:
	.zero		0
	.zero		64


//--------------------- .nv.shared._Z19fc1_backward_kernelPKfS0_S0_S0_PfS1_iiii --------------------------
	.section	.nv.shared._Z19fc1_backward_kernelPKfS0_S0_S0_PfS1_iiii,"aw",@nobits
	.sectionflags	@""
	.align	16
	.zero		1024


//--------------------- .nv.shared._Z19fc2_backward_kernelPKfS0_PfS1_iii --------------------------
	.section	.nv.shared._Z19fc2_backward_kernelPKfS0_PfS1_iii,"aw",@nobits
	.sectionflags	@""
	.align	16
	.zero		1024


//--------------------- .nv.shared._Z18fc2_forward_kernelPKfS0_S0_Pfiii --------------------------
	.section	.nv.shared._Z18fc2_forward_kernelPKfS0_S0_Pfiii,"aw",@nobits
	.sectionflags	@""
	.align	16
	.zero		1024


//--------------------- .nv.shared._Z18fc1_forward_kernelPKfS0_S0_Pfiii --------------------------
	.section	.nv.shared._Z18fc1_forward_kernelPKfS0_S0_Pfiii,"aw",@nobits
	.sectionflags	@""
	.align	16
	.zero		1024


//--------------------- .nv.shared._Z22linear_backward_kernelPKfS0_PfS1_iii --------------------------
	.section	.nv.shared._Z22linear_backward_kernelPKfS0_PfS1_iii,"aw",@nobits
	.sectionflags	@""
	.align	16
	.zero		1024


//--------------------- .nv.shared._Z21linear_forward_kernelPKfS0_S0_Pfiii --------------------------
	.section	.nv.shared._Z21linear_forward_kernelPKfS0_S0_Pfiii,"aw",@nobits
	.sectionflags	@""
	.align	16
	.zero		1024


//--------------------- .nv.shared._Z15add_bias_kernelPfPKfii --------------------------
	.section	.nv.shared._Z15add_bias_kernelPfPKfii,"aw",@nobits
	.sectionflags	@""
	.align	16
	.zero		1024


//--------------------- .nv.constant0._Z22shared_backward_kernelPKfS0_S0_PfS1_iii --------------------------
	.section	.nv.constant0._Z22shared_backward_kernelPKfS0_S0_PfS1_iii,"a",@progbits
	.sectionflags	@""
	.align	4
.nv.constant0._Z22shared_backward_kernelPKfS0_S0_PfS1_iii:
	.zero		948


//--------------------- .nv.constant0._Z19fc1_backward_kernelPKfS0_S0_S0_PfS1_iiii --------------------------
	.section	.nv.constant0._Z19fc1_backward_kernelPKfS0_S0_S0_PfS1_iiii,"a",@progbits
	.sectionflags	@""
	.align	4
.nv.constant0._Z19fc1_backward_kernelPKfS0_S0_S0_PfS1_iiii:
	.zero		960


//--------------------- .nv.constant0._Z19fc2_backward_kernelPKfS0_PfS1_iii --------------------------
	.section	.nv.constant0._Z19fc2_backward_kernelPKfS0_PfS1_iii,"a",@progbits
	.sectionflags	@""
	.align	4
.nv.constant0._Z19fc2_backward_kernelPKfS0_PfS1_iii:
	.zero		940


//--------------------- .nv.constant0._Z18fc2_forward_kernelPKfS0_S0_Pfiii --------------------------
	.section	.nv.constant0._Z18fc2_forward_kernelPKfS0_S0_Pfiii,"a",@progbits
	.sectionflags	@""
	.align	4
.nv.constant0._Z18fc2_forward_kernelPKfS0_S0_Pfiii:
	.zero		940


//--------------------- .nv.constant0._Z18fc1_forward_kernelPKfS0_S0_Pfiii --------------------------
	.section	.nv.constant0._Z18fc1_forward_kernelPKfS0_S0_Pfiii,"a",@progbits
	.sectionflags	@""
	.align	4
.nv.constant0._Z18fc1_forward_kernelPKfS0_S0_Pfiii:
	.zero		940


//--------------------- .nv.constant0._Z22linear_backward_kernelPKfS0_PfS1_iii --------------------------
	.section	.nv.constant0._Z22linear_backward_kernelPKfS0_PfS1_iii,"a",@progbits
	.sectionflags	@""
	.align	4
.nv.constant0._Z22linear_backward_kernelPKfS0_PfS1_iii:
	.zero		940


//--------------------- .nv.constant0._Z21linear_forward_kernelPKfS0_S0_Pfiii --------------------------
	.section	.nv.constant0._Z21linear_forward_kernelPKfS0_S0_Pfiii,"a",@progbits
	.sectionflags	@""
	.align	4
.nv.constant0._Z21linear_forward_kernelPKfS0_S0_Pfiii:
	.zero		940


//--------------------- .nv.constant0._Z15add_bias_kernelPfPKfii --------------------------
	.section	.nv.constant0._Z15add_bias_kernelPfPKfii,"a",@progbits
	.sectionflags	@""
	.align	4
.nv.constant0._Z15add_bias_kernelPfPKfii:
	.zero		920


//--------------------- SYMBOLS --------------------------

	.type		.nv.reservedSmem.offset0,@object
	.size		.nv.reservedSmem.offset0,0x4
	.type		.nv.reservedSmem.cap,@object
	.size		.nv.reservedSmem.cap,0x4
